def matmul_kernel(
    a_ptr,
    b_ptr,
    c_ptr,
    M,
    N,
    K,
    stride_am,
    stride_ak,
    stride_bk,
    stride_bn,
    stride_cm,
    stride_cn,
    BLOCK_M: tl.constexpr,
    BLOCK_N: tl.constexpr,
    BLOCK_K: tl.constexpr,
    GROUP_M: tl.constexpr,
):
    pid = tl.program_id(axis=0)
    num_pid_m = tl.cdiv(M, BLOCK_M)
    num_pid_n = tl.cdiv(N, BLOCK_N)
    num_pid_in_group = GROUP_M * num_pid_n
    group_id = pid // num_pid_in_group
    first_pid_m = group_id * GROUP_M
    group_size_m = min(num_pid_m - first_pid_m, GROUP_M)
    pid_m = first_pid_m + ((pid % num_pid_in_group) % group_size_m)
    pid_n = (pid % num_pid_in_group) // group_size_m

    offs_am = (pid_m * BLOCK_M + tl.arange(0, BLOCK_M)) % M
    offs_bn = (pid_n * BLOCK_N + tl.arange(0, BLOCK_N)) % N
    offs_k = tl.arange(0, BLOCK_K)
    a_ptrs = a_ptr + offs_am[:, None] * stride_am + offs_k[None, :] * stride_ak
    b_ptrs = b_ptr + offs_k[:, None] * stride_bk + offs_bn[None, :] * stride_bn

    acc = tl.zeros((BLOCK_M, BLOCK_N), dtype=tl.float32)
    for kk in range(0, tl.cdiv(K, BLOCK_K)):
        a = tl.load(a_ptrs, mask=offs_k[None, :] < K - kk * BLOCK_K, other=0.0)
        b = tl.load(b_ptrs, mask=offs_k[:, None] < K - kk * BLOCK_K, other=0.0)
        acc = tl.dot(a, b, acc)
        a_ptrs += BLOCK_K * stride_ak
        b_ptrs += BLOCK_K * stride_bk

    c = acc.to(c_ptr.dtype.element_ty)
    offs_cm = pid_m * BLOCK_M + tl.arange(0, BLOCK_M)
    offs_cn = pid_n * BLOCK_N + tl.arange(0, BLOCK_N)
    c_ptrs = c_ptr + offs_cm[:, None] * stride_cm + offs_cn[None, :] * stride_cn
    mask = (offs_cm[:, None] < M) & (offs_cn[None, :] < N)
    tl.store(c_ptrs, c, mask=mask)

# config = {"BLOCK_K": 64, "BLOCK_M": 128, "BLOCK_N": 64, "GROUP_M": 8, "arch": "sm_90", "dtype": "fp8e5m2", "num_ctas": 1, "num_stages": 3, "num_warps": 16}
# arch = sm_90


// ===== COMPILED SASS (sm_90a) =====

	.target	sm_90a

	.elftype	@"ET_EXEC"


//--------------------- .note.nv.tkinfo           --------------------------
	.section	.note.nv.tkinfo,"",@"SHT_NOTE"
	.sectionflags	@"SHF_NOTE_NV_TKINFO"
	.tkinfo
        /*0018*/ 	.word	0x00000002
        /*0030*/ 	.string	""
        /*0030*/ 	.string	"ptxas"
        /*0030*/ 	.string	"Cuda compilation tools, release 13.0, V13.0.88"
        /*0030*/ 	.string	"Build cuda_13.0.r13.0/compiler.36424714_0"
        /*0030*/ 	.string	"-v  -suppress-debug-info  -lineinfo  -arch sm_90a "



//--------------------- .note.nv.cuinfo           --------------------------
	.section	.note.nv.cuinfo,"",@"SHT_NOTE"
	.sectionflags	@"SHF_NOTE_NV_CUINFO"
        /*0018*/ 	.short	0x0002
        /*001a*/ 	.short	0x005a
        /*001c*/ 	.short	0x0082
	.zero		2


//--------------------- .nv.info                  --------------------------
	.section	.nv.info,"",@"SHT_CUDA_INFO"
	.align	4


	//----- nvinfo : EIATTR_REGCOUNT
	.align		4
        /*0000*/ 	.byte	0x04, 0x2f
        /*0002*/ 	.short	(.L_1 - .L_0)
	.align		4
.L_0:
        /*0004*/ 	.word	index@(matmul_kernel)
        /*0008*/ 	.word	0x00000064


	//----- nvinfo : EIATTR_FRAME_SIZE
	.align		4
.L_1:
        /*000c*/ 	.byte	0x04, 0x11
        /*000e*/ 	.short	(.L_3 - .L_2)
	.align		4
.L_2:
        /*0010*/ 	.word	index@(matmul_kernel)
        /*0014*/ 	.word	0x00000000


	//----- nvinfo : EIATTR_MIN_STACK_SIZE
	.align		4
.L_3:
        /*0018*/ 	.byte	0x04, 0x12
        /*001a*/ 	.short	(.L_5 - .L_4)
	.align		4
.L_4:
        /*001c*/ 	.word	index@(matmul_kernel)
        /*0020*/ 	.word	0x00000000
.L_5:


//--------------------- .nv.compat                --------------------------
	.section	.nv.compat,"",@"SHT_CUDA_COMPAT_INFO"
	.align	4
        /*0000*/ 	.byte	0x02, 0x09, 0x01, 0x00, 0x02, 0x02, 0x04, 0x00, 0x02, 0x05, 0x05, 0x00, 0x03, 0x07, 0x01, 0x01
        /*0010*/ 	.byte	0x02, 0x03, 0x00, 0x00, 0x02, 0x06, 0x01, 0x00, 0x04, 0x0b, 0x08, 0x00, 0x00, 0x00, 0x00, 0x00
        /*0020*/ 	.byte	0x00, 0x00, 0x00, 0x00


//--------------------- .nv.info.matmul_kernel    --------------------------
	.section	.nv.info.matmul_kernel,"",@"SHT_CUDA_INFO"
	.sectionflags	@""
	.align	4


	//----- nvinfo : EIATTR_CUDA_API_VERSION
	.align		4
        /*0000*/ 	.byte	0x04, 0x37
        /*0002*/ 	.short	(.L_7 - .L_6)
.L_6:
        /*0004*/ 	.word	0x00000082


	//----- nvinfo : EIATTR_KPARAM_INFO
	.align		4
.L_7:
        /*0008*/ 	.byte	0x04, 0x17
        /*000a*/ 	.short	(.L_9 - .L_8)
.L_8:
        /*000c*/ 	.word	0x00000000
        /*0010*/ 	.short	0x000d
        /*0012*/ 	.short	0x0048
        /*0014*/ 	.byte	0x00, 0xf4, 0x21, 0x00


	//----- nvinfo : EIATTR_KPARAM_INFO
	.align		4
.L_9:
        /*0018*/ 	.byte	0x04, 0x17
        /*001a*/ 	.short	(.L_11 - .L_10)
.L_10:
        /*001c*/ 	.word	0x00000000
        /*0020*/ 	.short	0x000c
        /*0022*/ 	.short	0x0040
        /*0024*/ 	.byte	0x00, 0xf4, 0x21, 0x00


	//----- nvinfo : EIATTR_KPARAM_INFO
	.align		4
.L_11:
        /*0028*/ 	.byte	0x04, 0x17
        /*002a*/ 	.short	(.L_13 - .L_12)
.L_12:
        /*002c*/ 	.word	0x00000000
        /*0030*/ 	.short	0x000b
        /*0032*/ 	.short	0x0038
        /*0034*/ 	.byte	0x00, 0xf0, 0x11, 0x00


	//----- nvinfo : EIATTR_KPARAM_INFO
	.align		4
.L_13:
        /*0038*/ 	.byte	0x04, 0x17
        /*003a*/ 	.short	(.L_15 - .L_14)
.L_14:
        /*003c*/ 	.word	0x00000000
        /*0040*/ 	.short	0x000a
        /*0042*/ 	.short	0x0034
        /*0044*/ 	.byte	0x00, 0xf0, 0x11, 0x00


	//----- nvinfo : EIATTR_KPARAM_INFO
	.align		4
.L_15:
        /*0048*/ 	.byte	0x04, 0x17
        /*004a*/ 	.short	(.L_17 - .L_16)
.L_16:
        /*004c*/ 	.word	0x00000000
        /*0050*/ 	.short	0x0009
        /*0052*/ 	.short	0x0030
        /*0054*/ 	.byte	0x00, 0xf0, 0x11, 0x00


	//----- nvinfo : EIATTR_KPARAM_INFO
	.align		4
.L_17:
        /*0058*/ 	.byte	0x04, 0x17
        /*005a*/ 	.short	(.L_19 - .L_18)
.L_18:
        /*005c*/ 	.word	0x00000000
        /*0060*/ 	.short	0x0008
        /*0062*/ 	.short	0x002c
        /*0064*/ 	.byte	0x00, 0xf0, 0x11, 0x00


	//----- nvinfo : EIATTR_KPARAM_INFO
	.align		4
.L_19:
        /*0068*/ 	.byte	0x04, 0x17
        /*006a*/ 	.short	(.L_21 - .L_20)
.L_20:
        /*006c*/ 	.word	0x00000000
        /*0070*/ 	.short	0x0007
        /*0072*/ 	.short	0x0028
        /*0074*/ 	.byte	0x00, 0xf0, 0x11, 0x00


	//----- nvinfo : EIATTR_KPARAM_INFO
	.align		4
.L_21:
        /*0078*/ 	.byte	0x04, 0x17
        /*007a*/ 	.short	(.L_23 - .L_22)
.L_22:
        /*007c*/ 	.word	0x00000000
        /*0080*/ 	.short	0x0006
        /*0082*/ 	.short	0x0024
        /*0084*/ 	.byte	0x00, 0xf0, 0x11, 0x00


	//----- nvinfo : EIATTR_KPARAM_INFO
	.align		4
.L_23:
        /*0088*/ 	.byte	0x04, 0x17
        /*008a*/ 	.short	(.L_25 - .L_24)
.L_24:
        /*008c*/ 	.word	0x00000000
        /*0090*/ 	.short	0x0005
        /*0092*/ 	.short	0x0020
        /*0094*/ 	.byte	0x00, 0xf0, 0x11, 0x00


	//----- nvinfo : EIATTR_KPARAM_INFO
	.align		4
.L_25:
        /*0098*/ 	.byte	0x04, 0x17
        /*009a*/ 	.short	(.L_27 - .L_26)
.L_26:
        /*009c*/ 	.word	0x00000000
        /*00a0*/ 	.short	0x0004
        /*00a2*/ 	.short	0x001c
        /*00a4*/ 	.byte	0x00, 0xf0, 0x11, 0x00


	//----- nvinfo : EIATTR_KPARAM_INFO
	.align		4
.L_27:
        /*00a8*/ 	.byte	0x04, 0x17
        /*00aa*/ 	.short	(.L_29 - .L_28)
.L_28:
        /*00ac*/ 	.word	0x00000000
        /*00b0*/ 	.short	0x0003
        /*00b2*/ 	.short	0x0018
        /*00b4*/ 	.byte	0x00, 0xf0, 0x11, 0x00


	//----- nvinfo : EIATTR_KPARAM_INFO
	.align		4
.L_29:
        /*00b8*/ 	.byte	0x04, 0x17
        /*00ba*/ 	.short	(.L_31 - .L_30)
.L_30:
        /*00bc*/ 	.word	0x00000000
        /*00c0*/ 	.short	0x0002
        /*00c2*/ 	.short	0x0010
        /*00c4*/ 	.byte	0x00, 0xf4, 0x21, 0x00


	//----- nvinfo : EIATTR_KPARAM_INFO
	.align		4
.L_31:
        /*00c8*/ 	.byte	0x04, 0x17
        /*00ca*/ 	.short	(.L_33 - .L_32)
.L_32:
        /*00cc*/ 	.word	0x00000000
        /*00d0*/ 	.short	0x0001
        /*00d2*/ 	.short	0x0008
        /*00d4*/ 	.byte	0x00, 0xf4, 0x21, 0x00


	//----- nvinfo : EIATTR_KPARAM_INFO
	.align		4
.L_33:
        /*00d8*/ 	.byte	0x04, 0x17
        /*00da*/ 	.short	(.L_35 - .L_34)
.L_34:
        /*00dc*/ 	.word	0x00000000
        /*00e0*/ 	.short	0x0000
        /*00e2*/ 	.short	0x0000
        /*00e4*/ 	.byte	0x00, 0xf4, 0x21, 0x00


	//----- nvinfo : EIATTR_SPARSE_MMA_MASK
	.align		4
.L_35:
        /*00e8*/ 	.byte	0x03, 0x50
        /*00ea*/ 	.short	0x0000


	//----- nvinfo : EIATTR_MAXREG_COUNT
	.align		4
        /*00ec*/ 	.byte	0x03, 0x1b
        /*00ee*/ 	.short	0x0080


	//----- nvinfo : EIATTR_NUM_BARRIERS
	.align		4
        /*00f0*/ 	.byte	0x02, 0x4c
        /*00f2*/ 	.byte	0x01
	.zero		1


	//----- nvinfo : EIATTR_MERCURY_ISA_VERSION
	.align		4
        /*00f4*/ 	.byte	0x03, 0x5f
        /*00f6*/ 	.short	0x0101


	//----- nvinfo : EIATTR_EXIT_INSTR_OFFSETS
	.align		4
        /*00f8*/ 	.byte	0x04, 0x1c
        /*00fa*/ 	.short	(.L_37 - .L_36)


	//   ....[0]....
.L_36:
        /*00fc*/ 	.word	0x00002d90


	//   ....[1]....
        /*0100*/ 	.word	0x00002db0


	//----- nvinfo : EIATTR_REQNTID
	.align		4
.L_37:
        /*0104*/ 	.byte	0x04, 0x10
        /*0106*/ 	.short	(.L_39 - .L_38)
.L_38:
        /*0108*/ 	.word	0x00000200
        /*010c*/ 	.word	0x00000001
        /*0110*/ 	.word	0x00000001


	//----- nvinfo : EIATTR_CBANK_PARAM_SIZE
	.align		4
.L_39:
        /*0114*/ 	.byte	0x03, 0x19
        /*0116*/ 	.short	0x0050


	//----- nvinfo : EIATTR_PARAM_CBANK
	.align		4
        /*0118*/ 	.byte	0x04, 0x0a
        /*011a*/ 	.short	(.L_41 - .L_40)
	.align		4
.L_40:
        /*011c*/ 	.word	index@(.nv.constant0.matmul_kernel)
        /*0120*/ 	.short	0x0210
        /*0122*/ 	.short	0x0050


	//----- nvinfo : EIATTR_SW_WAR
	.align		4
.L_41:
        /*0124*/ 	.byte	0x04, 0x36
        /*0126*/ 	.short	(.L_43 - .L_42)
.L_42:
        /*0128*/ 	.word	0x00000008
.L_43:


//--------------------- .nv.callgraph             --------------------------
	.section	.nv.callgraph,"",@"SHT_CUDA_CALLGRAPH"
	.align	4
	.sectionentsize	8
	.align		4
        /*0000*/ 	.word	0x00000000
	.align		4
        /*0004*/ 	.word	0xffffffff
	.align		4
        /*0008*/ 	.word	0x00000000
	.align		4
        /*000c*/ 	.word	0xfffffffe
	.align		4
        /*0010*/ 	.word	0x00000000
	.align		4
        /*0014*/ 	.word	0xfffffffd
	.align		4
        /*0018*/ 	.word	0x00000000
	.align		4
        /*001c*/ 	.word	0xfffffffc


//--------------------- .text.matmul_kernel       --------------------------
	.section	.text.matmul_kernel,"ax",@progbits
	.align	128
        .global         matmul_kernel
        .type           matmul_kernel,@function
        .size           matmul_kernel,(.L_x_4 - matmul_kernel)
        .other          matmul_kernel,@"STO_CUDA_ENTRY STV_DEFAULT"
matmul_kernel:
.text.matmul_kernel:
[----:B------:R-:W0:Y:S08]  /*0000*/  LDC R1, c[0x0][0x28] ;  /* 0x00000a00ff017b82 */ /* 0x000e300000000800 */
[----:B------:R-:W1:Y:S01]  /*0010*/  LDC.64 R18, c[0x0][0x228] ;  /* 0x00008a00ff127b82 */ /* 0x000e620000000a00 */
[----:B------:R-:W2:Y:S01]  /*0020*/  S2R R5, SR_CTAID.X ;  /* 0x0000000000057919 */ /* 0x000ea20000002500 */
[----:B------:R-:W-:Y:S01]  /*0030*/  UMOV UR4, 0x400 ;  /* 0x0000040000047882 */ /* 0x000fe20000000000 */
[----:B------:R-:W-:Y:S01]  /*0040*/  ULDC.64 UR14, c[0x0][0x208] ;  /* 0x00008200000e7ab9 */ /* 0x000fe20000000a00 */
[----:B------:R-:W-:Y:S01]  /*0050*/  ULDC UR11, c[0x0][0x230] ;  /* 0x00008c00000b7ab9 */ /* 0x000fe20000000800 */
[----:B------:R-:W3:Y:S03]  /*0060*/  S2R R14, SR_TID.X ;  /* 0x00000000000e7919 */ /* 0x000ee60000002100 */
[----:B------:R-:W4:Y:S08]  /*0070*/  LDC R71, c[0x0][0x230] ;  /* 0x00008c00ff477b82 */ /* 0x000f300000000800 */
[----:B------:R-:W5:Y:S01]  /*0080*/  S2UR UR10, SR_CgaCtaId ;  /* 0x00000000000a79c3 */ /* 0x000f620000008800 */
[----:B-1----:R-:W-:-:S05]  /*0090*/  VIADD R0, R19, 0x3f ;  /* 0x0000003f13007836 */ /* 0x002fca0000000000 */
[----:B------:R-:W-:Y:S01]  /*00a0*/  SHF.R.S32.HI R3, RZ, 0x1f, R0 ;  /* 0x0000001fff037819 */ /* 0x000fe20000011400 */
[----:B----4-:R-:W-:-:S03]  /*00b0*/  VIADD R71, R71, 0x3f ;  /* 0x0000003f47477836 */ /* 0x010fc60000000000 */
[----:B------:R-:W-:Y:S02]  /*00c0*/  LEA.HI R3, R3, R0, RZ, 0x6 ;  /* 0x0000000003037211 */ /* 0x000fe400078f30ff */
[----:B--2---:R-:W-:Y:S02]  /*00d0*/  IABS R8, R5 ;  /* 0x0000000500087213 */ /* 0x004fe40000000000 */
[----:B------:R-:W-:Y:S01]  /*00e0*/  SHF.R.S32.HI R3, RZ, 0x6, R3 ;  /* 0x00000006ff037819 */ /* 0x000fe20000011403 */
[----:B-----5:R-:W-:-:S04]  /*00f0*/  ULEA UR10, UR10, UR4, 0x18 ;  /* 0x000000040a0a7291 */ /* 0x020fc8000f8ec03f */
[----:B------:R-:W-:-:S05]  /*0100*/  IMAD.SHL.U32 R4, R3, 0x8, RZ ;  /* 0x0000000803047824 */ /* 0x000fca00078e00ff */
[-C--:B------:R-:W-:Y:S02]  /*0110*/  IABS R7, R4.reuse ;  /* 0x0000000400077213 */ /* 0x080fe40000000000 */
[----:B------:R-:W-:Y:S02]  /*0120*/  IABS R10, R4 ;  /* 0x00000004000a7213 */ /* 0x000fe40000000000 */
[----:B------:R-:W1:Y:S08]  /*0130*/  I2F.RP R0, R7 ;  /* 0x0000000700007306 */ /* 0x000e700000209400 */
[----:B-1----:R-:W1:Y:S02]  /*0140*/  MUFU.RCP R0, R0 ;  /* 0x0000000000007308 */ /* 0x002e640000001000 */
[----:B-1----:R-:W-:-:S02]  /*0150*/  VIADD R2, R0, 0xffffffe ;  /* 0x0ffffffe00027836 */ /* 0x002fc40000000000 */
[----:B------:R-:W-:-:S04]  /*0160*/  IMAD.MOV R0, RZ, RZ, -R10 ;  /* 0x000000ffff007224 */ /* 0x000fc800078e0a0a */
[----:B------:R1:W2:Y:S02]  /*0170*/  F2I.FTZ.U32.TRUNC.NTZ R3, R2 ;  /* 0x0000000200037305 */ /* 0x0002a4000021f000 */
[----:B-1----:R-:W-:Y:S02]  /*0180*/  IMAD.MOV.U32 R2, RZ, RZ, RZ ;  /* 0x000000ffff027224 */ /* 0x002fe400078e00ff */
[----:B--2---:R-:W-:-:S04]  /*0190*/  IMAD.MOV R6, RZ, RZ, -R3 ;  /* 0x000000ffff067224 */ /* 0x004fc800078e0a03 */
[----:B------:R-:W-:Y:S02]  /*01a0*/  IMAD R9, R6, R7, RZ ;  /* 0x0000000706097224 */ /* 0x000fe400078e02ff */
[----:B------:R-:W-:Y:S02]  /*01b0*/  IMAD.MOV.U32 R6, RZ, RZ, R8 ;  /* 0x000000ffff067224 */ /* 0x000fe400078e0008 */
[----:B------:R-:W-:-:S06]  /*01c0*/  IMAD.HI.U32 R3, R3, R9, R2 ;  /* 0x0000000903037227 */ /* 0x000fcc00078e0002 */
[----:B------:R-:W-:-:S04]  /*01d0*/  IMAD.HI.U32 R3, R3, R6, RZ ;  /* 0x0000000603037227 */ /* 0x000fc800078e00ff */
[----:B------:R-:W-:-:S05]  /*01e0*/  IMAD R0, R3, R0, R6 ;  /* 0x0000000003007224 */ /* 0x000fca00078e0206 */
[----:B------:R-:W-:-:S13]  /*01f0*/  ISETP.GT.U32.AND P1, PT, R7, R0, PT ;  /* 0x000000000700720c */ /* 0x000fda0003f24070 */
[----:B------:R-:W-:Y:S02]  /*0200*/  @!P1 IMAD.IADD R0, R0, 0x1, -R7 ;  /* 0x0000000100009824 */ /* 0x000fe400078e0a07 */
[----:B------:R-:W-:Y:S01]  /*0210*/  @!P1 VIADD R3, R3, 0x1 ;  /* 0x0000000103039836 */ /* 0x000fe20000000000 */
[----:B------:R-:W-:Y:S02]  /*0220*/  ISETP.NE.AND P1, PT, R4, RZ, PT ;  /* 0x000000ff0400720c */ /* 0x000fe40003f25270 */
[----:B------:R-:W-:Y:S02]  /*0230*/  ISETP.GE.U32.AND P0, PT, R0, R7, PT ;  /* 0x000000070000720c */ /* 0x000fe40003f06070 */
[----:B------:R-:W-:-:S04]  /*0240*/  LOP3.LUT R0, R5, R4, RZ, 0x3c, !PT ;  /* 0x0000000405007212 */ /* 0x000fc800078e3cff */
[----:B------:R-:W-:Y:S01]  /*0250*/  ISETP.GE.AND P2, PT, R0, RZ, PT ;  /* 0x000000ff0000720c */ /* 0x000fe20003f46270 */
[----:B------:R-:W-:-:S06]  /*0260*/  VIADD R0, R18, 0x7f ;  /* 0x0000007f12007836 */ /* 0x000fcc0000000000 */
[----:B------:R-:W-:-:S04]  /*0270*/  @P0 VIADD R3, R3, 0x1 ;  /* 0x0000000103030836 */ /* 0x000fc80000000000 */
[----:B------:R-:W-:Y:S01]  /*0280*/  IMAD.MOV.U32 R2, RZ, RZ, R3 ;  /* 0x000000ffff027224 */ /* 0x000fe200078e0003 */
[----:B------:R-:W-:-:S03]  /*0290*/  SHF.R.S32.HI R3, RZ, 0x1f, R0 ;  /* 0x0000001fff037819 */ /* 0x000fc60000011400 */
[----:B------:R-:W-:Y:S01]  /*02a0*/  @!P2 IMAD.MOV R2, RZ, RZ, -R2 ;  /* 0x000000ffff02a224 */ /* 0x000fe200078e0a02 */
[----:B------:R-:W-:Y:S02]  /*02b0*/  @!P1 LOP3.LUT R2, RZ, R4, RZ, 0x33, !PT ;  /* 0x00000004ff029212 */ /* 0x000fe400078e33ff */
[----:B------:R-:W-:-:S03]  /*02c0*/  LEA.HI R3, R3, R0, RZ, 0x7 ;  /* 0x0000000003037211 */ /* 0x000fc600078f38ff */
[----:B------:R-:W-:Y:S02]  /*02d0*/  IMAD.SHL.U32 R16, R2, 0x8, RZ ;  /* 0x0000000802107824 */ /* 0x000fe400078e00ff */
[----:B------:R-:W-:-:S03]  /*02e0*/  IMAD.MOV R2, RZ, RZ, -R2 ;  /* 0x000000ffff027224 */ /* 0x000fc600078e0a02 */
[----:B------:R-:W-:Y:S01]  /*02f0*/  LEA.HI.SX32 R3, R3, -R16, 0x19 ;  /* 0x8000001003037211 */ /* 0x000fe200078fcaff */
[----:B------:R-:W-:-:S03]  /*0300*/  IMAD R4, R4, R2, R5 ;  /* 0x0000000204047224 */ /* 0x000fc600078e0205 */
[----:B------:R-:W-:Y:S02]  /*0310*/  VIMNMX R11, R3, 0x8, PT ;  /* 0x00000008030b7848 */ /* 0x000fe40003fe0100 */
[----:B------:R-:W-:Y:S02]  /*0320*/  IABS R9, R4 ;  /* 0x0000000400097213 */ /* 0x000fe40000000000 */
[----:B------:R-:W-:-:S04]  /*0330*/  IABS R7, R11 ;  /* 0x0000000b00077213 */ /* 0x000fc80000000000 */
[----:B------:R-:W1:Y:S08]  /*0340*/  I2F.RP R0, R7 ;  /* 0x0000000700007306 */ /* 0x000e700000209400 */
[----:B-1----:R-:W1:Y:S02]  /*0350*/  MUFU.RCP R0, R0 ;  /* 0x0000000000007308 */ /* 0x002e640000001000 */
[----:B-1----:R-:W-:-:S06]  /*0360*/  VIADD R3, R0, 0xffffffe ;  /* 0x0ffffffe00037836 */ /* 0x002fcc0000000000 */
[----:B------:R-:W1:Y:S02]  /*0370*/  F2I.FTZ.U32.TRUNC.NTZ R3, R3 ;  /* 0x0000000300037305 */ /* 0x000e64000021f000 */
[----:B-1----:R-:W-:-:S04]  /*0380*/  IMAD.MOV R6, RZ, RZ, -R3 ;  /* 0x000000ffff067224 */ /* 0x002fc800078e0a03 */
[----:B------:R-:W-:Y:S01]  /*0390*/  IMAD.MOV.U32 R2, RZ, RZ, R6 ;  /* 0x000000ffff027224 */ /* 0x000fe200078e0006 */
[----:B------:R-:W-:-:S03]  /*03a0*/  IABS R6, R11 ;  /* 0x0000000b00067213 */ /* 0x000fc60000000000 */
[----:B------:R-:W-:Y:S02]  /*03b0*/  IMAD R5, R2, R7, RZ ;  /* 0x0000000702057224 */ /* 0x000fe400078e02ff */
[----:B------:R-:W-:Y:S02]  /*03c0*/  IMAD.MOV.U32 R2, RZ, RZ, RZ ;  /* 0x000000ffff027224 */ /* 0x000fe400078e00ff */
[----:B------:R-:W-:Y:S02]  /*03d0*/  IMAD.MOV R0, RZ, RZ, -R6 ;  /* 0x000000ffff007224 */ /* 0x000fe400078e0a06 */
        /* <DEDUP_REMOVED lines=8> */
[----:B------:R-:W-:Y:S02]  /*0460*/  LOP3.LUT R0, R4, R11, RZ, 0x3c, !PT ;  /* 0x0000000b04007212 */ /* 0x000fe400078e3cff */
[----:B---3--:R-:W-:Y:S02]  /*0470*/  LOP3.LUT R7, R14, 0x7f, RZ, 0xc0, !PT ;  /* 0x0000007f0e077812 */ /* 0x008fe400078ec0ff */
[----:B------:R-:W-:-:S07]  /*0480*/  ISETP.GE.AND P2, PT, R0, RZ, PT ;  /* 0x000000ff0000720c */ /* 0x000fce0003f46270 */
[----:B------:R-:W-:Y:S01]  /*0490*/  @P0 VIADD R2, R2, 0x1 ;  /* 0x0000000102020836 */ /* 0x000fe20000000000 */
[----:B------:R-:W-:-:S03]  /*04a0*/  ISETP.GT.AND P0, PT, R71, 0x3f, PT ;  /* 0x0000003f4700780c */ /* 0x000fc60003f04270 */
[----:B------:R-:W-:Y:S01]  /*04b0*/  IMAD.MOV.U32 R15, RZ, RZ, R2 ;  /* 0x000000ffff0f7224 */ /* 0x000fe200078e0002 */
[----:B------:R-:W-:-:S03]  /*04c0*/  SHF.R.U32.HI R2, RZ, 0x7, R14 ;  /* 0x00000007ff027819 */ /* 0x000fc6000001160e */
[----:B------:R-:W-:Y:S01]  /*04d0*/  @!P2 IMAD.MOV R15, RZ, RZ, -R15 ;  /* 0x000000ffff0fa224 */ /* 0x000fe200078e0a0f */
[----:B------:R-:W-:-:S05]  /*04e0*/  @!P1 LOP3.LUT R15, RZ, R11, RZ, 0x33, !PT ;  /* 0x0000000bff0f9212 */ /* 0x000fca00078e33ff */
[----:B------:R-:W-:Y:S02]  /*04f0*/  IMAD.MOV R0, RZ, RZ, -R15 ;  /* 0x000000ffff007224 */ /* 0x000fe400078e0a0f */
[----:B------:R-:W-:Y:S02]  /*0500*/  IMAD.SHL.U32 R15, R15, 0x40, RZ ;  /* 0x000000400f0f7824 */ /* 0x000fe400078e00ff */
[----:B------:R-:W-:-:S04]  /*0510*/  IMAD R0, R11, R0, R4 ;  /* 0x000000000b007224 */ /* 0x000fc800078e0204 */
[----:B------:R-:W-:Y:S01]  /*0520*/  IMAD.IADD R16, R16, 0x1, R0 ;  /* 0x0000000110107824 */ /* 0x000fe200078e0200 */
[----:B------:R-:W-:-:S03]  /*0530*/  SGXT.U32 R0, R2, 0x2 ;  /* 0x000000020200781a */ /* 0x000fc60000000000 */
[----:B------:R-:W-:Y:S01]  /*0540*/  IMAD R16, R16, 0x80, R7 ;  /* 0x0000008010107824 */ /* 0x000fe200078e0207 */
[C---:B------:R-:W-:Y:S02]  /*0550*/  LOP3.LUT R2, R0.reuse, 0x4, RZ, 0xfc, !PT ;  /* 0x0000000400027812 */ /* 0x040fe400078efcff */
[C---:B------:R-:W-:Y:S02]  /*0560*/  LOP3.LUT R3, R0.reuse, 0x8, RZ, 0xfc, !PT ;  /* 0x0000000800037812 */ /* 0x040fe400078efcff */
[C---:B------:R-:W-:Y:S02]  /*0570*/  LOP3.LUT R4, R0.reuse, 0xc, RZ, 0xfc, !PT ;  /* 0x0000000c00047812 */ /* 0x040fe400078efcff */
[C---:B------:R-:W-:Y:S02]  /*0580*/  LOP3.LUT R5, R0.reuse, 0x10, RZ, 0xfc, !PT ;  /* 0x0000001000057812 */ /* 0x040fe400078efcff */
[C---:B------:R-:W-:Y:S02]  /*0590*/  LOP3.LUT R6, R0.reuse, 0x14, RZ, 0xfc, !PT ;  /* 0x0000001400067812 */ /* 0x040fe400078efcff */
[----:B------:R-:W-:-:S02]  /*05a0*/  LOP3.LUT R61, R0, 0x18, RZ, 0xfc, !PT ;  /* 0x00000018003d7812 */ /* 0x000fc400078efcff */
        /* <DEDUP_REMOVED lines=8> */
[----:B------:R-:W-:Y:S01]  /*0630*/  LOP3.LUT R52, R0, 0x3c, RZ, 0xfc, !PT ;  /* 0x0000003c00347812 */ /* 0x000fe200078efcff */
[----:B0-----:R-:W-:Y:S06]  /*0640*/  @P0 BRA `(.L_x_0) ;  /* 0x0000000000280947 */ /* 0x001fec0003800000 */
[----:B------:R-:W-:Y:S01]  /*0650*/  IMAD.SHL.U32 R17, R14, 0x8, RZ ;  /* 0x000000080e117824 */ /* 0x000fe200078e00ff */
[----:B------:R-:W-:Y:S02]  /*0660*/  CS2R R24, SRZ ;  /* 0x0000000000187805 */ /* 0x000fe4000001ff00 */
[----:B------:R-:W-:Y:S02]  /*0670*/  CS2R R26, SRZ ;  /* 0x00000000001a7805 */ /* 0x000fe4000001ff00 */
[----:B------:R-:W-:Y:S02]  /*0680*/  CS2R R28, SRZ ;  /* 0x00000000001c7805 */ /* 0x000fe4000001ff00 */
[----:B------:R-:W-:Y:S02]  /*0690*/  CS2R R30, SRZ ;  /* 0x00000000001e7805 */ /* 0x000fe4000001ff00 */
[----:B------:R-:W-:Y:S02]  /*06a0*/  CS2R R32, SRZ ;  /* 0x0000000000207805 */ /* 0x000fe4000001ff00 */
[----:B------:R-:W-:-:S02]  /*06b0*/  CS2R R34, SRZ ;  /* 0x0000000000227805 */ /* 0x000fc4000001ff00 */
[----:B------:R-:W-:Y:S02]  /*06c0*/  CS2R R36, SRZ ;  /* 0x0000000000247805 */ /* 0x000fe4000001ff00 */
[----:B------:R-:W-:Y:S01]  /*06d0*/  CS2R R38, SRZ ;  /* 0x0000000000267805 */ /* 0x000fe2000001ff00 */
[----:B------:R-:W-:Y:S06]  /*06e0*/  BRA `(.L_x_1) ;  /* 0x0000001800a87947 */ /* 0x000fec0003800000 */
.L_x_0:
[----:B------:R-:W-:Y:S01]  /*06f0*/  IABS R29, R18 ;  /* 0x00000012001d7213 */ /* 0x000fe20000000000 */
[----:B------:R-:W0:Y:S01]  /*0700*/  LDC R67, c[0x0][0x238] ;  /* 0x00008e00ff437b82 */ /* 0x000e220000000800 */
[----:B------:R-:W-:Y:S01]  /*0710*/  IABS R25, R19 ;  /* 0x0000001300197213 */ /* 0x000fe20000000000 */
[----:B------:R-:W-:Y:S01]  /*0720*/  ULDC UR4, c[0x0][0x240] ;  /* 0x0000900000047ab9 */ /* 0x000fe20000000800 */
[----:B------:R-:W1:Y:S01]  /*0730*/  I2F.RP R13, R29 ;  /* 0x0000001d000d7306 */ /* 0x000e620000209400 */
[----:B------:R-:W-:Y:S01]  /*0740*/  IABS R17, R16 ;  /* 0x0000001000117213 */ /* 0x000fe20000000000 */
[----:B------:R-:W-:Y:S01]  /*0750*/  ULDC UR5, c[0x0][0x234] ;  /* 0x00008d0000057ab9 */ /* 0x000fe20000000800 */
[----:B------:R-:W-:Y:S01]  /*0760*/  LEA.HI R21, R14, R15, RZ, 0x1a ;  /* 0x0000000f0e157211 */ /* 0x000fe200078fd0ff */
[----:B------:R-:W-:Y:S01]  /*0770*/  ULDC.64 UR8, c[0x0][0x218] ;  /* 0x0000860000087ab9 */ /* 0x000fe20000000a00 */
[----:B------:R-:W-:Y:S01]  /*0780*/  ISETP.GE.AND P3, PT, R16, RZ, PT ;  /* 0x000000ff1000720c */ /* 0x000fe20003f66270 */
[----:B------:R-:W-:Y:S01]  /*0790*/  ULDC.64 UR6, c[0x0][0x210] ;  /* 0x0000840000067ab9 */ /* 0x000fe20000000a00 */
[----:B------:R-:W-:Y:S01]  /*07a0*/  ISETP.NE.AND P1, PT, R18, RZ, PT ;  /* 0x000000ff1200720c */ /* 0x000fe20003f25270 */
[----:B------:R-:W2:Y:S01]  /*07b0*/  I2F.RP R12, R25 ;  /* 0x00000019000c7306 */ /* 0x000ea20000209400 */
[C---:B------:R-:W-:Y:S01]  /*07c0*/  VIADD R30, R21.reuse, 0x38 ;  /* 0x00000038151e7836 */ /* 0x040fe20000000000 */
[----:B------:R-:W-:Y:S01]  /*07d0*/  LOP3.LUT R53, R14, 0x3f, RZ, 0xc0, !PT ;  /* 0x0000003f0e357812 */ /* 0x000fe200078ec0ff */
[C---:B------:R-:W-:Y:S01]  /*07e0*/  VIADD R32, R21.reuse, 0x28 ;  /* 0x0000002815207836 */ /* 0x040fe20000000000 */
[----:B------:R-:W-:Y:S01]  /*07f0*/  CS2R R36, SRZ ;  /* 0x0000000000247805 */ /* 0x000fe2000001ff00 */
[C---:B------:R-:W-:Y:S01]  /*0800*/  VIADD R34, R21.reuse, 0x18 ;  /* 0x0000001815227836 */ /* 0x040fe20000000000 */
[----:B------:R-:W-:Y:S01]  /*0810*/  CS2R R38, SRZ ;  /* 0x0000000000267805 */ /* 0x000fe2000001ff00 */
[----:B------:R-:W-:Y:S01]  /*0820*/  VIADD R21, R21, 0x8 ;  /* 0x0000000815157836 */ /* 0x000fe20000000000 */
[----:B-1----:R-:W1:Y:S01]  /*0830*/  MUFU.RCP R13, R13 ;  /* 0x0000000d000d7308 */ /* 0x002e620000001000 */
[----:B------:R-:W-:-:S03]  /*0840*/  UIADD3 UR13, UR10, 0x2000, URZ ;  /* 0x000020000a0d7890 */ /* 0x000fc6000fffe03f */
[----:B------:R-:W-:Y:S01]  /*0850*/  IABS R26, R21 ;  /* 0x00000015001a7213 */ /* 0x000fe20000000000 */
[-C--:B0-----:R-:W-:Y:S02]  /*0860*/  IMAD R52, R52, R67.reuse, RZ ;  /* 0x0000004334347224 */ /* 0x081fe400078e02ff */
[-C--:B------:R-:W-:Y:S01]  /*0870*/  IMAD R54, R54, R67.reuse, RZ ;  /* 0x0000004336367224 */ /* 0x080fe200078e02ff */
[----:B--2---:R-:W0:Y:S01]  /*0880*/  MUFU.RCP R12, R12 ;  /* 0x0000000c000c7308 */ /* 0x004e220000001000 */
[-C--:B------:R-:W-:Y:S02]  /*0890*/  IMAD R55, R55, R67.reuse, RZ ;  /* 0x0000004337377224 */ /* 0x080fe400078e02ff */
[-C--:B------:R-:W-:Y:S02]  /*08a0*/  IMAD R56, R56, R67.reuse, RZ ;  /* 0x0000004338387224 */ /* 0x080fe400078e02ff */
[-C--:B------:R-:W-:Y:S02]  /*08b0*/  IMAD R57, R57, R67.reuse, RZ ;  /* 0x0000004339397224 */ /* 0x080fe400078e02ff */
[----:B------:R-:W-:-:S02]  /*08c0*/  IMAD R58, R58, R67, RZ ;  /* 0x000000433a3a7224 */ /* 0x000fc400078e02ff */
[----:B-1----:R-:W-:Y:S02]  /*08d0*/  VIADD R10, R13, 0xffffffe ;  /* 0x0ffffffe0d0a7836 */ /* 0x002fe40000000000 */
[-C--:B------:R-:W-:Y:S02]  /*08e0*/  IMAD R59, R59, R67.reuse, RZ ;  /* 0x000000433b3b7224 */ /* 0x080fe400078e02ff */
[----:B------:R1:W2:Y:S01]  /*08f0*/  F2I.FTZ.U32.TRUNC.NTZ R11, R10 ;  /* 0x0000000a000b7305 */ /* 0x0002a2000021f000 */
[-C--:B------:R-:W-:Y:S02]  /*0900*/  IMAD R60, R60, R67.reuse, RZ ;  /* 0x000000433c3c7224 */ /* 0x080fe400078e02ff */
[-C--:B------:R-:W-:Y:S02]  /*0910*/  IMAD R62, R62, R67.reuse, RZ ;  /* 0x000000433e3e7224 */ /* 0x080fe400078e02ff */
[----:B0-----:R-:W-:Y:S01]  /*0920*/  VIADD R8, R12, 0xffffffe ;  /* 0x0ffffffe0c087836 */ /* 0x001fe20000000000 */
[----:B------:R-:W-:Y:S01]  /*0930*/  SHF.R.U32.HI R12, RZ, 0x6, R14 ;  /* 0x00000006ff0c7819 */ /* 0x000fe2000001160e */
[----:B------:R-:W-:-:S02]  /*0940*/  IMAD R61, R61, R67, RZ ;  /* 0x000000433d3d7224 */ /* 0x000fc400078e02ff */
[----:B------:R0:W3:Y:S01]  /*0950*/  F2I.FTZ.U32.TRUNC.NTZ R9, R8 ;  /* 0x0000000800097305 */ /* 0x0000e2000021f000 */
[----:B-1----:R-:W-:Y:S02]  /*0960*/  IMAD.MOV.U32 R10, RZ, RZ, RZ ;  /* 0x000000ffff0a7224 */ /* 0x002fe400078e00ff */
[-C--:B------:R-:W-:Y:S02]  /*0970*/  IMAD R63, R6, R67.reuse, RZ ;  /* 0x00000043063f7224 */ /* 0x080fe400078e02ff */
[-C--:B------:R-:W-:Y:S02]  /*0980*/  IMAD R64, R5, R67.reuse, RZ ;  /* 0x0000004305407224 */ /* 0x080fe400078e02ff */
[----:B--2---:R-:W-:Y:S01]  /*0990*/  IMAD.MOV R22, RZ, RZ, -R11 ;  /* 0x000000ffff167224 */ /* 0x004fe200078e0a0b */
[----:B0-----:R-:W-:Y:S01]  /*09a0*/  SGXT.U32 R8, R12, 0x3 ;  /* 0x000000030c08781a */ /* 0x001fe20000000000 */
[----:B------:R-:W-:Y:S01]  /*09b0*/  IMAD R65, R4, R67, RZ ;  /* 0x0000004304417224 */ /* 0x000fe200078e02ff */
[----:B------:R-:W-:Y:S01]  /*09c0*/  IABS R12, R30 ;  /* 0x0000001e000c7213 */ /* 0x000fe20000000000 */
[----:B------:R-:W-:Y:S01]  /*09d0*/  IMAD R13, R22, R29, RZ ;  /* 0x0000001d160d7224 */ /* 0x000fe200078e02ff */
[----:B------:R-:W-:Y:S01]  /*09e0*/  LOP3.LUT R28, R15, R8, RZ, 0xfc, !PT ;  /* 0x000000080f1c7212 */ /* 0x000fe200078efcff */
[----:B------:R-:W-:Y:S01]  /*09f0*/  IMAD.MOV.U32 R22, RZ, RZ, R17 ;  /* 0x000000ffff167224 */ /* 0x000fe200078e0011 */
[----:B------:R-:W-:Y:S01]  /*0a00*/  IABS R17, R32 ;  /* 0x0000002000117213 */ /* 0x000fe20000000000 */
[----:B------:R-:W-:Y:S01]  /*0a10*/  IMAD.HI.U32 R10, R11, R13, R10 ;  /* 0x0000000d0b0a7227 */ /* 0x000fe200078e000a */
[----:B------:R-:W-:-:S02]  /*0a20*/  LOP3.LUT R31, R28, 0x30, RZ, 0xfc, !PT ;  /* 0x000000301c1f7812 */ /* 0x000fc400078efcff */
[----:B------:R-:W-:Y:S01]  /*0a30*/  LOP3.LUT R33, R28, 0x20, RZ, 0xfc, !PT ;  /* 0x000000201c217812 */ /* 0x000fe200078efcff */
[----:B---3--:R-:W-:Y:S01]  /*0a40*/  IMAD.MOV R20, RZ, RZ, -R9 ;  /* 0x000000ffff147224 */ /* 0x008fe200078e0a09 */
[----:B------:R-:W-:Y:S01]  /*0a50*/  IABS R13, R31 ;  /* 0x0000001f000d7213 */ /* 0x000fe20000000000 */
[----:B------:R-:W-:Y:S01]  /*0a60*/  IMAD.HI.U32 R10, R10, R22, RZ ;  /* 0x000000160a0a7227 */ /* 0x000fe200078e00ff */
[----:B------:R-:W-:Y:S02]  /*0a70*/  LOP3.LUT R35, R28, 0x10, RZ, 0xfc, !PT ;  /* 0x000000101c237812 */ /* 0x000fe400078efcff */
[----:B------:R-:W-:Y:S01]  /*0a80*/  IABS R23, R33 ;  /* 0x0000002100177213 */ /* 0x000fe20000000000 */
[----:B------:R-:W-:Y:S01]  /*0a90*/  IMAD.MOV R10, RZ, RZ, -R10 ;  /* 0x000000ffff0a7224 */ /* 0x000fe200078e0a0a */
[----:B------:R-:W-:Y:S01]  /*0aa0*/  IABS R24, R35 ;  /* 0x0000002300187213 */ /* 0x000fe20000000000 */
[----:B------:R-:W-:Y:S01]  /*0ab0*/  IMAD R11, R20, R25, RZ ;  /* 0x00000019140b7224 */ /* 0x000fe200078e02ff */
[----:B------:R-:W-:Y:S01]  /*0ac0*/  IABS R27, R28 ;  /* 0x0000001c001b7213 */ /* 0x000fe20000000000 */
[----:B------:R-:W-:-:S02]  /*0ad0*/  IMAD.MOV.U32 R8, RZ, RZ, RZ ;  /* 0x000000ffff087224 */ /* 0x000fc400078e00ff */
[----:B------:R-:W-:Y:S02]  /*0ae0*/  IMAD R22, R29, R10, R22 ;  /* 0x0000000a1d167224 */ /* 0x000fe400078e0216 */
[----:B------:R-:W-:-:S03]  /*0af0*/  IMAD.HI.U32 R8, R9, R11, R8 ;  /* 0x0000000b09087227 */ /* 0x000fc600078e0008 */
[----:B------:R-:W-:Y:S01]  /*0b00*/  ISETP.GT.U32.AND P0, PT, R29, R22, PT ;  /* 0x000000161d00720c */ /* 0x000fe20003f04070 */
[----:B------:R-:W-:Y:S02]  /*0b10*/  IMAD R66, R3, R67, RZ ;  /* 0x0000004303427224 */ /* 0x000fe400078e02ff */
[----:B------:R-:W-:-:S04]  /*0b20*/  IMAD.HI.U32 R9, R8, R12, RZ ;  /* 0x0000000c08097227 */ /* 0x000fc800078e00ff */
[----:B------:R-:W-:Y:S02]  /*0b30*/  IMAD.MOV R9, RZ, RZ, -R9 ;  /* 0x000000ffff097224 */ /* 0x000fe400078e0a09 */
[----:B------:R-:W-:-:S04]  /*0b40*/  IMAD.HI.U32 R11, R8, R17, RZ ;  /* 0x00000011080b7227 */ /* 0x000fc800078e00ff */
[----:B------:R-:W-:Y:S01]  /*0b50*/  IMAD R9, R25, R9, R12 ;  /* 0x0000000919097224 */ /* 0x000fe200078e020c */
[----:B------:R-:W-:Y:S01]  /*0b60*/  IABS R12, R34 ;  /* 0x00000022000c7213 */ /* 0x000fe20000000000 */
[----:B------:R-:W-:-:S03]  /*0b70*/  IMAD.HI.U32 R10, R8, R13, RZ ;  /* 0x0000000d080a7227 */ /* 0x000fc600078e00ff */
[C---:B------:R-:W-:Y:S01]  /*0b80*/  ISETP.GT.U32.AND P2, PT, R25.reuse, R9, PT ;  /* 0x000000091900720c */ /* 0x040fe20003f44070 */
[----:B------:R-:W-:Y:S02]  /*0b90*/  IMAD.MOV R20, RZ, RZ, -R11 ;  /* 0x000000ffff147224 */ /* 0x000fe400078e0a0b */
[----:B------:R-:W-:Y:S02]  /*0ba0*/  @!P0 IMAD.IADD R22, R22, 0x1, -R29 ;  /* 0x0000000116168824 */ /* 0x000fe400078e0a1d */
[----:B------:R-:W-:Y:S02]  /*0bb0*/  IMAD.MOV R10, RZ, RZ, -R10 ;  /* 0x000000ffff0a7224 */ /* 0x000fe400078e0a0a */
[----:B------:R-:W-:Y:S01]  /*0bc0*/  IMAD R11, R25, R20, R17 ;  /* 0x00000014190b7224 */ /* 0x000fe200078e0211 */
[----:B------:R-:W-:Y:S01]  /*0bd0*/  ISETP.GT.U32.AND P0, PT, R29, R22, PT ;  /* 0x000000161d00720c */ /* 0x000fe20003f04070 */
[----:B------:R-:W-:Y:S02]  /*0be0*/  IMAD.MOV.U32 R20, RZ, RZ, R12 ;  /* 0x000000ffff147224 */ /* 0x000fe400078e000c */
[----:B------:R-:W-:-:S02]  /*0bf0*/  IMAD R10, R25, R10, R13 ;  /* 0x0000000a190a7224 */ /* 0x000fc400078e020d */
[----:B------:R-:W-:-:S03]  /*0c00*/  IMAD.HI.U32 R13, R8, R20, RZ ;  /* 0x00000014080d7227 */ /* 0x000fc600078e00ff */
[----:B------:R-:W-:Y:S01]  /*0c10*/  ISETP.GT.U32.AND P4, PT, R25, R10, PT ;  /* 0x0000000a1900720c */ /* 0x000fe20003f84070 */
[----:B------:R-:W-:-:S04]  /*0c20*/  IMAD.HI.U32 R12, R8, R23, RZ ;  /* 0x00000017080c7227 */ /* 0x000fc800078e00ff */
[----:B------:R-:W-:Y:S02]  /*0c30*/  IMAD.MOV R13, RZ, RZ, -R13 ;  /* 0x000000ffff0d7224 */ /* 0x000fe400078e0a0d */
[----:B------:R-:W-:-:S04]  /*0c40*/  IMAD.HI.U32 R17, R8, R24, RZ ;  /* 0x0000001808117227 */ /* 0x000fc800078e00ff */
[----:B------:R-:W-:Y:S02]  /*0c50*/  IMAD.MOV R12, RZ, RZ, -R12 ;  /* 0x000000ffff0c7224 */ /* 0x000fe400078e0a0c */
[C---:B------:R-:W-:Y:S02]  /*0c60*/  IMAD R13, R25.reuse, R13, R20 ;  /* 0x0000000d190d7224 */ /* 0x040fe400078e0214 */
[----:B------:R-:W-:Y:S02]  /*0c70*/  IMAD.MOV R20, RZ, RZ, -R17 ;  /* 0x000000ffff147224 */ /* 0x000fe400078e0a11 */
[----:B------:R-:W-:Y:S01]  /*0c80*/  @!P0 IMAD.IADD R22, R22, 0x1, -R29 ;  /* 0x0000000116168824 */ /* 0x000fe200078e0a1d */
[C---:B------:R-:W-:Y:S01]  /*0c90*/  ISETP.GT.U32.AND P0, PT, R25.reuse, R11, PT ;  /* 0x0000000b1900720c */ /* 0x040fe20003f04070 */
[C---:B------:R-:W-:Y:S01]  /*0ca0*/  IMAD R12, R25.reuse, R12, R23 ;  /* 0x0000000c190c7224 */ /* 0x040fe200078e0217 */
[----:B------:R-:W-:Y:S01]  /*0cb0*/  ISETP.GT.U32.AND P5, PT, R25, R13, PT ;  /* 0x0000000d1900720c */ /* 0x000fe20003fa4070 */
[----:B------:R-:W-:-:S02]  /*0cc0*/  IMAD.MOV.U32 R23, RZ, RZ, R26 ;  /* 0x000000ffff177224 */ /* 0x000fc400078e001a */
[----:B------:R-:W-:Y:S02]  /*0cd0*/  IMAD R20, R25, R20, R24 ;  /* 0x0000001419147224 */ /* 0x000fe400078e0218 */
[----:B------:R-:W-:Y:S02]  /*0ce0*/  IMAD.MOV.U32 R24, RZ, RZ, R22 ;  /* 0x000000ffff187224 */ /* 0x000fe400078e0016 */
[----:B------:R-:W-:-:S04]  /*0cf0*/  IMAD.HI.U32 R17, R8, R23, RZ ;  /* 0x0000001708117227 */ /* 0x000fc800078e00ff */
[----:B------:R-:W-:Y:S01]  /*0d00*/  @!P3 IMAD.MOV R24, RZ, RZ, -R24 ;  /* 0x000000ffff18b224 */ /* 0x000fe200078e0a18 */
[C---:B------:R-:W-:Y:S01]  /*0d10*/  ISETP.GT.U32.AND P3, PT, R25.reuse, R12, PT ;  /* 0x0000000c1900720c */ /* 0x040fe20003f64070 */
[----:B------:R-:W-:Y:S01]  /*0d20*/  IMAD.HI.U32 R8, R8, R27, RZ ;  /* 0x0000001b08087227 */ /* 0x000fe200078e00ff */
[----:B------:R-:W-:Y:S02]  /*0d30*/  @!P1 LOP3.LUT R24, RZ, R18, RZ, 0x33, !PT ;  /* 0x00000012ff189212 */ /* 0x000fe400078e33ff */
[C---:B------:R-:W-:Y:S01]  /*0d40*/  ISETP.GT.U32.AND P1, PT, R25.reuse, R20, PT ;  /* 0x000000141900720c */ /* 0x040fe20003f24070 */
[----:B------:R-:W-:Y:S01]  /*0d50*/  IMAD.MOV R26, RZ, RZ, -R17 ;  /* 0x000000ffff1a7224 */ /* 0x000fe200078e0a11 */
[----:B------:R-:W-:Y:S01]  /*0d60*/  SHF.R.U32.HI R17, RZ, 0x5, R14 ;  /* 0x00000005ff117819 */ /* 0x000fe2000001160e */
[----:B------:R-:W-:Y:S02]  /*0d70*/  IMAD.MOV R8, RZ, RZ, -R8 ;  /* 0x000000ffff087224 */ /* 0x000fe400078e0a08 */
[----:B------:R-:W-:Y:S01]  /*0d80*/  IMAD R22, R25, R26, R23 ;  /* 0x0000001a19167224 */ /* 0x000fe200078e0217 */
[----:B------:R-:W-:Y:S01]  /*0d90*/  R2UR UR12, R17 ;  /* 0x00000000110c72ca */ /* 0x000fe200000e0000 */
[----:B------:R-:W-:-:S02]  /*0da0*/  @!P2 IMAD.IADD R9, R9, 0x1, -R25 ;  /* 0x000000010909a824 */ /* 0x000fc400078e0a19 */
[C---:B------:R-:W-:Y:S01]  /*0db0*/  IMAD R23, R25.reuse, R8, R27 ;  /* 0x0000000819177224 */ /* 0x040fe200078e021b */
[C---:B------:R-:W-:Y:S01]  /*0dc0*/  ISETP.GT.U32.AND P2, PT, R25.reuse, R22, PT ;  /* 0x000000161900720c */ /* 0x040fe20003f44070 */
[--C-:B------:R-:W-:Y:S01]  /*0dd0*/  @!P4 IMAD.IADD R10, R10, 0x1, -R25.reuse ;  /* 0x000000010a0ac824 */ /* 0x100fe200078e0a19 */
[----:B------:R-:W-:Y:S01]  /*0de0*/  ISETP.GT.U32.AND P6, PT, R25, R9, PT ;  /* 0x000000091900720c */ /* 0x000fe20003fc4070 */
[--C-:B------:R-:W-:Y:S01]  /*0df0*/  @!P0 IMAD.IADD R11, R11, 0x1, -R25.reuse ;  /* 0x000000010b0b8824 */ /* 0x100fe200078e0a19 */
[C---:B------:R-:W-:Y:S01]  /*0e00*/  ISETP.GT.U32.AND P4, PT, R25.reuse, R23, PT ;  /* 0x000000171900720c */ /* 0x040fe20003f84070 */
[--C-:B------:R-:W-:Y:S01]  /*0e10*/  @!P3 IMAD.IADD R12, R12, 0x1, -R25.reuse ;  /* 0x000000010c0cb824 */ /* 0x100fe200078e0a19 */
[----:B------:R-:W-:Y:S01]  /*0e20*/  ISETP.GT.U32.AND P0, PT, R25, R10, PT ;  /* 0x0000000a1900720c */ /* 0x000fe20003f04070 */
[--C-:B------:R-:W-:Y:S01]  /*0e30*/  @!P1 IMAD.IADD R20, R20, 0x1, -R25.reuse ;  /* 0x0000000114149824 */ /* 0x100fe200078e0a19 */
[----:B------:R-:W-:Y:S01]  /*0e40*/  ISETP.GE.AND P3, PT, R30, RZ, PT ;  /* 0x000000ff1e00720c */ /* 0x000fe20003f66270 */
[----:B------:R-:W-:Y:S01]  /*0e50*/  @!P5 IMAD.IADD R13, R13, 0x1, -R25 ;  /* 0x000000010d0dd824 */ /* 0x000fe200078e0a19 */
[----:B------:R-:W-:Y:S01]  /*0e60*/  ISETP.GE.AND P5, PT, R31, RZ, PT ;  /* 0x000000ff1f00720c */ /* 0x000fe20003fa6270 */
[----:B------:R-:W-:Y:S01]  /*0e70*/  IMAD.SHL.U32 R17, R14, 0x8, RZ ;  /* 0x000000080e117824 */ /* 0x000fe200078e00ff */
[----:B------:R-:W-:Y:S01]  /*0e80*/  SHF.R.S32.HI R8, RZ, 0x1f, R71 ;  /* 0x0000001fff087819 */ /* 0x000fe20000011447 */
[--C-:B------:R-:W-:Y:S01]  /*0e90*/  @!P2 IMAD.IADD R22, R22, 0x1, -R25.reuse ;  /* 0x000000011616a824 */ /* 0x100fe200078e0a19 */
[----:B------:R-:W-:Y:S01]  /*0ea0*/  ISETP.GT.U32.AND P2, PT, R25, R12, PT ;  /* 0x0000000c1900720c */ /* 0x000fe20003f44070 */
[--C-:B------:R-:W-:Y:S01]  /*0eb0*/  @!P6 IMAD.IADD R9, R9, 0x1, -R25.reuse ;  /* 0x000000010909e824 */ /* 0x100fe200078e0a19 */
[----:B------:R-:W-:Y:S01]  /*0ec0*/  ISETP.GT.U32.AND P1, PT, R25, R13, PT ;  /* 0x0000000d1900720c */ /* 0x000fe20003f24070 */
[--C-:B------:R-:W-:Y:S01]  /*0ed0*/  @!P4 IMAD.IADD R23, R23, 0x1, -R25.reuse ;  /* 0x000000011717c824 */ /* 0x100fe200078e0a19 */
[C---:B------:R-:W-:Y:S01]  /*0ee0*/  ISETP.GT.U32.AND P4, PT, R25.reuse, R11, PT ;  /* 0x0000000b1900720c */ /* 0x040fe20003f84070 */
[----:B------:R-:W-:Y:S01]  /*0ef0*/  @!P0 IMAD.IADD R10, R10, 0x1, -R25 ;  /* 0x000000010a0a8824 */ /* 0x000fe200078e0a19 */
[C---:B------:R-:W-:Y:S01]  /*0f00*/  ISETP.GT.U32.AND P0, PT, R25.reuse, R20, PT ;  /* 0x000000141900720c */ /* 0x040fe20003f04070 */
[----:B------:R-:W-:Y:S01]  /*0f10*/  @!P3 IMAD.MOV R9, RZ, RZ, -R9 ;  /* 0x000000ffff09b224 */ /* 0x000fe200078e0a09 */
[C---:B------:R-:W-:Y:S01]  /*0f20*/  ISETP.GT.U32.AND P3, PT, R25.reuse, R22, PT ;  /* 0x000000161900720c */ /* 0x040fe20003f64070 */
[----:B------:R-:W-:Y:S01]  /*0f30*/  @!P5 IMAD.MOV R10, RZ, RZ, -R10 ;  /* 0x000000ffff0ad224 */ /* 0x000fe200078e0a0a */
[----:B------:R-:W-:Y:S01]  /*0f40*/  ISETP.GT.U32.AND P6, PT, R25, R23, PT ;  /* 0x000000171900720c */ /* 0x000fe20003fc4070 */
[----:B------:R-:W-:Y:S01]  /*0f50*/  IMAD R24, R24, UR5, RZ ;  /* 0x0000000518187c24 */ /* 0x000fe2000f8e02ff */
[----:B------:R-:W-:Y:S01]  /*0f60*/  ISETP.GE.AND P5, PT, R32, RZ, PT ;  /* 0x000000ff2000720c */ /* 0x000fe20003fa6270 */
[--C-:B------:R-:W-:Y:S01]  /*0f70*/  @!P2 IMAD.IADD R12, R12, 0x1, -R25.reuse ;  /* 0x000000010c0ca824 */ /* 0x100fe200078e0a19 */
        /* <DEDUP_REMOVED lines=9> */
[----:B------:R-:W-:Y:S01]  /*1010*/  @!P6 IMAD.IADD R23, R23, 0x1, -R25 ;  /* 0x000000011717e824 */ /* 0x000fe200078e0a19 */
[----:B------:R-:W-:Y:S01]  /*1020*/  LEA.HI R71, R8, R71, RZ, 0x6 ;  /* 0x0000004708477211 */ /* 0x000fe200078f30ff */
[----:B------:R-:W-:Y:S01]  /*1030*/  @!P5 IMAD.MOV R11, RZ, RZ, -R11 ;  /* 0x000000ffff0bd224 */ /* 0x000fe200078e0a0b */
[----:B------:R-:W-:Y:S01]  /*1040*/  LOP3.LUT R8, R17, 0x30, RZ, 0xc0, !PT ;  /* 0x0000003011087812 */ /* 0x000fe200078ec0ff */
[----:B------:R-:W-:Y:S01]  /*1050*/  @!P2 IMAD.MOV R22, RZ, RZ, -R22 ;  /* 0x000000ffff16a224 */ /* 0x000fe200078e0a16 */
[----:B------:R-:W-:Y:S01]  /*1060*/  ISETP.NE.AND P6, PT, R19, RZ, PT ;  /* 0x000000ff1300720c */ /* 0x000fe20003fc5270 */
[----:B------:R-:W-:Y:S01]  /*1070*/  @!P1 IMAD.MOV R23, RZ, RZ, -R23 ;  /* 0x000000ffff179224 */ /* 0x000fe200078e0a17 */
[----:B------:R-:W-:Y:S01]  /*1080*/  CS2R R26, SRZ ;  /* 0x00000000001a7805 */ /* 0x000fe2000001ff00 */
[----:B------:R-:W-:Y:S01]  /*1090*/  IMAD R73, R7, 0x40, R8 ;  /* 0x0000004007497824 */ /* 0x000fe200078e0208 */
[----:B------:R-:W-:Y:S01]  /*10a0*/  LOP3.LUT R8, RZ, R19, RZ, 0x33, !PT ;  /* 0x00000013ff087212 */ /* 0x000fe200078e33ff */
[----:B------:R-:W-:Y:S01]  /*10b0*/  @!P0 IMAD.MOV R12, RZ, RZ, -R12 ;  /* 0x000000ffff0c8224 */ /* 0x000fe200078e0a0c */
[----:B------:R-:W-:Y:S01]  /*10c0*/  LOP3.LUT R7, R14, 0x180, RZ, 0xc0, !PT ;  /* 0x000001800e077812 */ /* 0x000fe200078ec0ff */
[----:B------:R-:W-:Y:S01]  /*10d0*/  @!P4 IMAD.MOV R13, RZ, RZ, -R13 ;  /* 0x000000ffff0dc224 */ /* 0x000fe200078e0a0d */
[C---:B------:R-:W-:Y:S01]  /*10e0*/  SEL R10, R8.reuse, R10, !P6 ;  /* 0x0000000a080a7207 */ /* 0x040fe20007000000 */
[----:B------:R-:W-:Y:S01]  /*10f0*/  @!P3 IMAD.MOV R20, RZ, RZ, -R20 ;  /* 0x000000ffff14b224 */ /* 0x000fe200078e0a14 */
[----:B------:R-:W-:Y:S01]  /*1100*/  SEL R9, R8, R9, !P6 ;  /* 0x0000000908097207 */ /* 0x000fe20007000000 */
[----:B------:R-:W-:Y:S01]  /*1110*/  IMAD R69, R2, R67, RZ ;  /* 0x0000004302457224 */ /* 0x000fe200078e02ff */
[----:B------:R-:W-:Y:S01]  /*1120*/  SEL R11, R8, R11, !P6 ;  /* 0x0000000b080b7207 */ /* 0x000fe20007000000 */
[----:B------:R-:W-:Y:S01]  /*1130*/  IMAD R10, R10, UR4, RZ ;  /* 0x000000040a0a7c24 */ /* 0x000fe2000f8e02ff */
[C---:B------:R-:W-:Y:S01]  /*1140*/  SEL R12, R8.reuse, R12, !P6 ;  /* 0x0000000c080c7207 */ /* 0x040fe20007000000 */
[----:B------:R-:W-:Y:S01]  /*1150*/  IMAD R9, R9, UR4, RZ ;  /* 0x0000000409097c24 */ /* 0x000fe2000f8e02ff */
[C---:B------:R-:W-:Y:S01]  /*1160*/  SEL R13, R8.reuse, R13, !P6 ;  /* 0x0000000d080d7207 */ /* 0x040fe20007000000 */
[----:B------:R-:W-:Y:S01]  /*1170*/  IMAD R11, R11, UR4, RZ ;  /* 0x000000040b0b7c24 */ /* 0x000fe2000f8e02ff */
[----:B------:R-:W-:Y:S01]  /*1180*/  SEL R20, R8, R20, !P6 ;  /* 0x0000001408147207 */ /* 0x000fe20007000000 */
[----:B------:R-:W-:Y:S01]  /*1190*/  IMAD R12, R12, UR4, RZ ;  /* 0x000000040c0c7c24 */ /* 0x000fe2000f8e02ff */
[C---:B------:R-:W-:Y:S01]  /*11a0*/  SEL R22, R8.reuse, R22, !P6 ;  /* 0x0000001608167207 */ /* 0x040fe20007000000 */
[----:B------:R-:W-:Y:S01]  /*11b0*/  IMAD R13, R13, UR4, RZ ;  /* 0x000000040d0d7c24 */ /* 0x000fe2000f8e02ff */
[----:B------:R-:W-:Y:S01]  /*11c0*/  SEL R8, R8, R23, !P6 ;  /* 0x0000001708087207 */ /* 0x000fe20007000000 */
[----:B------:R-:W-:Y:S01]  /*11d0*/  IMAD R23, R20, UR4, RZ ;  /* 0x0000000414177c24 */ /* 0x000fe2000f8e02ff */
[----:B------:R-:W-:Y:S01]  /*11e0*/  SHF.R.S32.HI R43, RZ, 0x1f, R10 ;  /* 0x0000001fff2b7819 */ /* 0x000fe2000001140a */
[----:B------:R-:W-:Y:S01]  /*11f0*/  IMAD R40, R22, UR4, RZ ;  /* 0x0000000416287c24 */ /* 0x000fe2000f8e02ff */
[----:B------:R-:W-:Y:S01]  /*1200*/  IADD3 R19, P6, R10, UR8, RZ ;  /* 0x000000080a137c10 */ /* 0x000fe2000ffde0ff */
[----:B------:R-:W-:Y:S01]  /*1210*/  IMAD R8, R8, UR4, RZ ;  /* 0x0000000408087c24 */ /* 0x000fe2000f8e02ff */
[----:B------:R-:W-:Y:S01]  /*1220*/  SHF.R.S32.HI R41, RZ, 0x1f, R9 ;  /* 0x0000001fff297819 */ /* 0x000fe20000011409 */
[----:B------:R-:W-:Y:S01]  /*1230*/  ULDC UR4, c[0x0][0x23c] ;  /* 0x00008f0000047ab9 */ /* 0x000fe20000000800 */
[----:B------:R-:W-:Y:S01]  /*1240*/  IADD3 R18, P0, R9, UR8, RZ ;  /* 0x0000000809127c10 */ /* 0x000fe2000ff1e0ff */
[----:B------:R-:W-:Y:S01]  /*1250*/  IMAD R53, R53, UR4, RZ ;  /* 0x0000000435357c24 */ /* 0x000fe2000f8e02ff */
[----:B------:R-:W-:Y:S01]  /*1260*/  IADD3.X R43, R43, UR9, RZ, P6, !PT ;  /* 0x000000092b2b7c10 */ /* 0x000fe2000b7fe4ff */
[----:B------:R-:W-:Y:S01]  /*1270*/  IMAD.SHL.U32 R68, R67, 0x40, RZ ;  /* 0x0000004043447824 */ /* 0x000fe200078e00ff */
[----:B------:R-:W-:-:S02]  /*1280*/  SHF.R.S32.HI R48, RZ, 0x1f, R23 ;  /* 0x0000001fff307819 */ /* 0x000fc40000011417 */
[----:B------:R-:W-:Y:S02]  /*1290*/  CS2R R28, SRZ ;  /* 0x00000000001c7805 */ /* 0x000fe4000001ff00 */
[----:B------:R-:W-:Y:S02]  /*12a0*/  SHF.R.S32.HI R49, RZ, 0x1f, R40 ;  /* 0x0000001fff317819 */ /* 0x000fe40000011428 */
[----:B------:R-:W-:Y:S02]  /*12b0*/  CS2R R30, SRZ ;  /* 0x00000000001e7805 */ /* 0x000fe4000001ff00 */
[----:B------:R-:W-:Y:S02]  /*12c0*/  IADD3.X R41, R41, UR9, RZ, P0, !PT ;  /* 0x0000000929297c10 */ /* 0x000fe400087fe4ff */
[----:B------:R-:W-:Y:S02]  /*12d0*/  CS2R R32, SRZ ;  /* 0x0000000000207805 */ /* 0x000fe4000001ff00 */
[----:B------:R-:W-:-:S02]  /*12e0*/  IADD3 R44, P6, R24, UR6, RZ ;  /* 0x00000006182c7c10 */ /* 0x000fc4000ffde0ff */
[----:B------:R-:W-:Y:S02]  /*12f0*/  CS2R R34, SRZ ;  /* 0x0000000000227805 */ /* 0x000fe4000001ff00 */
[----:B------:R-:W-:Y:S01]  /*1300*/  SHF.R.S32.HI R45, RZ, 0x1f, R11 ;  /* 0x0000001fff2d7819 */ /* 0x000fe2000001140b */
[----:B------:R-:W-:Y:S01]  /*1310*/  IMAD R67, R0, R67, RZ ;  /* 0x0000004300437224 */ /* 0x000fe200078e02ff */
[----:B------:R-:W-:Y:S01]  /*1320*/  IADD3 R20, P5, R11, UR8, RZ ;  /* 0x000000080b147c10 */ /* 0x000fe2000ffbe0ff */
[----:B------:R-:W-:Y:S01]  /*1330*/  USHF.L.U32 UR16, UR4, 0x6, URZ ;  /* 0x0000000604107899 */ /* 0x000fe2000800063f */
[----:B------:R-:W-:Y:S02]  /*1340*/  SHF.R.S32.HI R46, RZ, 0x1f, R12 ;  /* 0x0000001fff2e7819 */ /* 0x000fe4000001140c */
[----:B------:R-:W-:Y:S02]  /*1350*/  IADD3 R21, P4, R12, UR8, RZ ;  /* 0x000000080c157c10 */ /* 0x000fe4000ff9e0ff */
[----:B------:R-:W-:-:S02]  /*1360*/  SHF.R.S32.HI R47, RZ, 0x1f, R13 ;  /* 0x0000001fff2f7819 */ /* 0x000fc4000001140d */
[----:B------:R-:W-:Y:S02]  /*1370*/  IADD3 R22, P3, R13, UR8, RZ ;  /* 0x000000080d167c10 */ /* 0x000fe4000ff7e0ff */
[----:B------:R-:W-:Y:S02]  /*1380*/  IADD3 R23, P2, R23, UR8, RZ ;  /* 0x0000000817177c10 */ /* 0x000fe4000ff5e0ff */
[----:B------:R-:W-:Y:S02]  /*1390*/  IADD3 R40, P1, R40, UR8, RZ ;  /* 0x0000000828287c10 */ /* 0x000fe4000ff3e0ff */
[----:B------:R-:W-:Y:S02]  /*13a0*/  SHF.R.S32.HI R50, RZ, 0x1f, R8 ;  /* 0x0000001fff327819 */ /* 0x000fe40000011408 */
[----:B------:R-:W-:Y:S02]  /*13b0*/  IADD3 R42, P0, R8, UR8, RZ ;  /* 0x00000008082a7c10 */ /* 0x000fe4000ff1e0ff */
[----:B------:R-:W-:-:S02]  /*13c0*/  SHF.R.U32.HI R7, RZ, 0x3, R7 ;  /* 0x00000003ff077819 */ /* 0x000fc40000011607 */
[----:B------:R-:W-:Y:S02]  /*13d0*/  LOP3.LUT R70, R73, R0, RZ, 0xfc, !PT ;  /* 0x0000000049467212 */ /* 0x000fe400078efcff */
[----:B------:R-:W-:Y:S02]  /*13e0*/  LEA.HI.X.SX32 R51, R24, UR7, 0x1, P6 ;  /* 0x0000000718337c11 */ /* 0x000fe4000b0f0eff */
[----:B------:R-:W-:Y:S02]  /*13f0*/  CS2R R24, SRZ ;  /* 0x0000000000187805 */ /* 0x000fe4000001ff00 */
[----:B------:R-:W-:Y:S02]  /*1400*/  IADD3.X R45, R45, UR9, RZ, P5, !PT ;  /* 0x000000092d2d7c10 */ /* 0x000fe4000affe4ff */
[----:B------:R-:W-:Y:S02]  /*1410*/  IADD3.X R46, R46, UR9, RZ, P4, !PT ;  /* 0x000000092e2e7c10 */ /* 0x000fe4000a7fe4ff */
[----:B------:R-:W-:-:S02]  /*1420*/  IADD3.X R47, R47, UR9, RZ, P3, !PT ;  /* 0x000000092f2f7c10 */ /* 0x000fc40009ffe4ff */
[----:B------:R-:W-:Y:S02]  /*1430*/  IADD3.X R48, R48, UR9, RZ, P2, !PT ;  /* 0x0000000930307c10 */ /* 0x000fe400097fe4ff */
[----:B------:R-:W-:Y:S02]  /*1440*/  IADD3.X R49, R49, UR9, RZ, P1, !PT ;  /* 0x0000000931317c10 */ /* 0x000fe40008ffe4ff */
[----:B------:R-:W-:Y:S02]  /*1450*/  IADD3.X R50, R50, UR9, RZ, P0, !PT ;  /* 0x0000000932327c10 */ /* 0x000fe400087fe4ff */
[----:B------:R-:W-:Y:S02]  /*1460*/  SHF.R.S32.HI R71, RZ, 0x6, R71 ;  /* 0x00000006ff477819 */ /* 0x000fe40000011447 */
[----:B------:R-:W-:Y:S02]  /*1470*/  LOP3.LUT R75, R7, 0x1ff, R14, 0x78, !PT ;  /* 0x000001ff074b7812 */ /* 0x000fe400078e780e */
[----:B------:R-:W-:-:S02]  /*1480*/  SHF.R.S32.HI R76, RZ, 0x1f, R53 ;  /* 0x0000001fff4c7819 */ /* 0x000fc40000011435 */
[C---:B------:R-:W-:Y:S02]  /*1490*/  LOP3.LUT R74, R70.reuse, 0x10, RZ, 0x3c, !PT ;  /* 0x00000010464a7812 */ /* 0x040fe400078e3cff */
[C---:B------:R-:W-:Y:S02]  /*14a0*/  LOP3.LUT R73, R70.reuse, 0x20, RZ, 0x3c, !PT ;  /* 0x0000002046497812 */ /* 0x040fe400078e3cff */
[----:B------:R-:W-:-:S07]  /*14b0*/  LOP3.LUT R72, R70, 0x30, RZ, 0x3c, !PT ;  /* 0x0000003046487812 */ /* 0x000fce00078e3cff */
.L_x_2:
[C---:B------:R-:W-:Y:S02]  /*14c0*/  ISETP.GE.AND P0, PT, R0.reuse, UR11, PT ;  /* 0x0000000b00007c0c */ /* 0x040fe4000bf06270 */
[C---:B------:R-:W-:Y:S02]  /*14d0*/  IADD3 R2, P1, R67.reuse, R44, RZ ;  /* 0x0000002c43027210 */ /* 0x040fe40007f3e0ff */
[----:B------:R-:W-:Y:S02]  /*14e0*/  PRMT R79, RZ, 0x7610, R79 ;  /* 0x00007610ff4f7816 */ /* 0x000fe4000000004f */
[----:B------:R-:W-:Y:S02]  /*14f0*/  LEA.HI.X.SX32 R3, R67, R51, 0x1, P1 ;  /* 0x0000003343037211 */ /* 0x000fe400008f0eff */
[C---:B------:R-:W-:Y:S02]  /*1500*/  LOP3.LUT R4, R0.reuse, 0x4, RZ, 0xfc, !PT ;  /* 0x0000000400047812 */ /* 0x040fe400078efcff */
[----:B------:R-:W-:-:S02]  /*1510*/  LOP3.LUT R5, R0, 0x8, RZ, 0xfc, !PT ;  /* 0x0000000800057812 */ /* 0x000fc400078efcff */
[----:B------:R-:W-:Y:S01]  /*1520*/  LOP3.LUT R6, R0, 0xc, RZ, 0xfc, !PT ;  /* 0x0000000c00067812 */ /* 0x000fe200078efcff */
[----:B------:R0:W2:Y:S01]  /*1530*/  @!P0 LDG.E.U8 R79, desc[UR14][R2.64] ;  /* 0x0000000e024f8981 */ /* 0x0000a2000c1e1100 */
[----:B------:R-:W-:Y:S02]  /*1540*/  ISETP.GE.AND P5, PT, R4, UR11, PT ;  /* 0x0000000b04007c0c */ /* 0x000fe4000bfa6270 */
[----:B------:R-:W-:Y:S02]  /*1550*/  ISETP.GE.AND P0, PT, R5, UR11, PT ;  /* 0x0000000b05007c0c */ /* 0x000fe4000bf06270 */
[----:B------:R-:W-:Y:S02]  /*1560*/  LOP3.LUT R5, R0, 0x10, RZ, 0xfc, !PT ;  /* 0x0000001000057812 */ /* 0x000fe400078efcff */
[----:B------:R-:W-:Y:S02]  /*1570*/  ISETP.GE.AND P1, PT, R6, UR11, PT ;  /* 0x0000000b06007c0c */ /* 0x000fe4000bf26270 */
[----:B------:R-:W-:-:S02]  /*1580*/  LOP3.LUT R6, R0, 0x14, RZ, 0xfc, !PT ;  /* 0x0000001400067812 */ /* 0x000fc400078efcff */
[----:B------:R-:W-:Y:S02]  /*1590*/  IADD3 R4, P4, R69, R44, RZ ;  /* 0x0000002c45047210 */ /* 0x000fe40007f9e0ff */
[----:B0-----:R-:W-:Y:S02]  /*15a0*/  LOP3.LUT R2, R0, 0x18, RZ, 0xfc, !PT ;  /* 0x0000001800027812 */ /* 0x001fe400078efcff */
[----:B------:R-:W-:Y:S02]  /*15b0*/  ISETP.GE.AND P2, PT, R5, UR11, PT ;  /* 0x0000000b05007c0c */ /* 0x000fe4000bf46270 */
[----:B------:R-:W-:Y:S02]  /*15c0*/  PRMT R77, RZ, 0x7610, R77 ;  /* 0x00007610ff4d7816 */ /* 0x000fe4000000004d */
[----:B------:R-:W-:Y:S02]  /*15d0*/  ISETP.GE.AND P3, PT, R6, UR11, PT ;  /* 0x0000000b06007c0c */ /* 0x000fe4000bf66270 */
[----:B------:R-:W-:-:S02]  /*15e0*/  LEA.HI.X.SX32 R5, R69, R51, 0x1, P4 ;  /* 0x0000003345057211 */ /* 0x000fc400020f0eff */
[----:B------:R-:W-:Y:S02]  /*15f0*/  ISETP.GE.AND P4, PT, R2, UR11, PT ;  /* 0x0000000b02007c0c */ /* 0x000fe4000bf86270 */
[----:B------:R-:W-:Y:S01]  /*1600*/  IADD3 R6, P6, R66, R44, RZ ;  /* 0x0000002c42067210 */ /* 0x000fe20007fde0ff */
[----:B------:R0:W3:Y:S01]  /*1610*/  @!P5 LDG.E.U8 R77, desc[UR14][R4.64] ;  /* 0x0000000e044dd981 */ /* 0x0000e2000c1e1100 */
[----:B------:R-:W-:Y:S02]  /*1620*/  LOP3.LUT R2, R0, 0x1c, RZ, 0xfc, !PT ;  /* 0x0000001c00027812 */ /* 0x000fe400078efcff */
[----:B------:R-:W-:Y:S02]  /*1630*/  PRMT R81, RZ, 0x7610, R81 ;  /* 0x00007610ff517816 */ /* 0x000fe40000000051 */
[----:B------:R-:W-:Y:S02]  /*1640*/  LEA.HI.X.SX32 R7, R66, R51, 0x1, P6 ;  /* 0x0000003342077211 */ /* 0x000fe400030f0eff */
[----:B------:R-:W-:-:S02]  /*1650*/  ISETP.GE.AND P5, PT, R2, UR11, PT ;  /* 0x0000000b02007c0c */ /* 0x000fc4000bfa6270 */
[CC--:B------:R-:W-:Y:S01]  /*1660*/  IADD3 R8, P6, R65.reuse, R44.reuse, RZ ;  /* 0x0000002c41087210 */ /* 0x0c0fe20007fde0ff */
[----:B------:R1:W4:Y:S01]  /*1670*/  @!P0 LDG.E.U8 R81, desc[UR14][R6.64] ;  /* 0x0000000e06518981 */ /* 0x000322000c1e1100 */
[----:B------:R-:W-:Y:S02]  /*1680*/  LOP3.LUT R2, R0, 0x20, RZ, 0xfc, !PT ;  /* 0x0000002000027812 */ /* 0x000fe400078efcff */
[----:B------:R-:W-:Y:S02]  /*1690*/  PRMT R83, RZ, 0x7610, R83 ;  /* 0x00007610ff537816 */ /* 0x000fe40000000053 */
[----:B------:R-:W-:Y:S02]  /*16a0*/  LEA.HI.X.SX32 R9, R65, R51, 0x1, P6 ;  /* 0x0000003341097211 */ /* 0x000fe400030f0eff */
[----:B------:R-:W-:Y:S02]  /*16b0*/  ISETP.GE.AND P0, PT, R2, UR11, PT ;  /* 0x0000000b02007c0c */ /* 0x000fe4000bf06270 */
[----:B------:R-:W-:Y:S01]  /*16c0*/  IADD3 R2, P6, R64, R44, RZ ;  /* 0x0000002c40027210 */ /* 0x000fe20007fde0ff */
[----:B------:R5:W4:Y:S01]  /*16d0*/  @!P1 LDG.E.U8 R83, desc[UR14][R8.64] ;  /* 0x0000000e08539981 */ /* 0x000b22000c1e1100 */
[----:B0-----:R-:W-:-:S02]  /*16e0*/  LOP3.LUT R4, R0, 0x24, RZ, 0xfc, !PT ;  /* 0x0000002400047812 */ /* 0x001fc400078efcff */
[----:B------:R-:W-:Y:S02]  /*16f0*/  PRMT R85, RZ, 0x7610, R85 ;  /* 0x00007610ff557816 */ /* 0x000fe40000000055 */
[----:B------:R-:W-:Y:S02]  /*1700*/  LEA.HI.X.SX32 R3, R64, R51, 0x1, P6 ;  /* 0x0000003340037211 */ /* 0x000fe400030f0eff */
[----:B------:R-:W-:Y:S02]  /*1710*/  ISETP.GE.AND P1, PT, R4, UR11, PT ;  /* 0x0000000b04007c0c */ /* 0x000fe4000bf26270 */
[----:B------:R-:W-:Y:S01]  /*1720*/  IADD3 R4, P6, R63, R44, RZ ;  /* 0x0000002c3f047210 */ /* 0x000fe20007fde0ff */
[----:B------:R0:W4:Y:S01]  /*1730*/  @!P2 LDG.E.U8 R85, desc[UR14][R2.64] ;  /* 0x0000000e0255a981 */ /* 0x000122000c1e1100 */
[----:B-1----:R-:W-:Y:S02]  /*1740*/  LOP3.LUT R6, R0, 0x28, RZ, 0xfc, !PT ;  /* 0x0000002800067812 */ /* 0x002fe400078efcff */
[----:B------:R-:W-:-:S02]  /*1750*/  PRMT R87, RZ, 0x7610, R87 ;  /* 0x00007610ff577816 */ /* 0x000fc40000000057 */
[-C--:B------:R-:W-:Y:S02]  /*1760*/  LEA.HI.X.SX32 R5, R63, R51.reuse, 0x1, P6 ;  /* 0x000000333f057211 */ /* 0x080fe400030f0eff */
[----:B------:R-:W-:Y:S02]  /*1770*/  ISETP.GE.AND P2, PT, R6, UR11, PT ;  /* 0x0000000b06007c0c */ /* 0x000fe4000bf46270 */
[C---:B------:R-:W-:Y:S01]  /*1780*/  IADD3 R6, P6, R61.reuse, R44, RZ ;  /* 0x0000002c3d067210 */ /* 0x040fe20007fde0ff */
[----:B------:R-:W4:Y:S01]  /*1790*/  @!P3 LDG.E.U8 R87, desc[UR14][R4.64] ;  /* 0x0000000e0457b981 */ /* 0x000f22000c1e1100 */
[----:B-----5:R-:W-:Y:S02]  /*17a0*/  LOP3.LUT R8, R0, 0x2c, RZ, 0xfc, !PT ;  /* 0x0000002c00087812 */ /* 0x020fe400078efcff */
[----:B------:R-:W-:Y:S02]  /*17b0*/  LEA.HI.X.SX32 R7, R61, R51, 0x1, P6 ;  /* 0x000000333d077211 */ /* 0x000fe400030f0eff */
[----:B------:R-:W-:-:S02]  /*17c0*/  PRMT R89, RZ, 0x7610, R89 ;  /* 0x00007610ff597816 */ /* 0x000fc40000000059 */
[----:B------:R-:W-:Y:S02]  /*17d0*/  ISETP.GE.AND P3, PT, R8, UR11, PT ;  /* 0x0000000b08007c0c */ /* 0x000fe4000bf66270 */
[-C--:B------:R-:W-:Y:S02]  /*17e0*/  IADD3 R8, P6, R62, R44.reuse, RZ ;  /* 0x0000002c3e087210 */ /* 0x080fe40007fde0ff */
[----:B0-----:R-:W-:Y:S01]  /*17f0*/  LOP3.LUT R2, R0, 0x30, RZ, 0xfc, !PT ;  /* 0x0000003000027812 */ /* 0x001fe200078efcff */
[----:B------:R0:W5:Y:S01]  /*1800*/  @!P4 LDG.E.U8 R89, desc[UR14][R6.64] ;  /* 0x0000000e0659c981 */ /* 0x000162000c1e1100 */
[----:B------:R-:W-:Y:S02]  /*1810*/  LEA.HI.X.SX32 R9, R62, R51, 0x1, P6 ;  /* 0x000000333e097211 */ /* 0x000fe400030f0eff */
[----:B------:R-:W-:Y:S02]  /*1820*/  PRMT R91, RZ, 0x7610, R91 ;  /* 0x00007610ff5b7816 */ /* 0x000fe4000000005b */
[----:B------:R-:W-:-:S02]  /*1830*/  IADD3 R10, P6, R60, R44, RZ ;  /* 0x0000002c3c0a7210 */ /* 0x000fc40007fde0ff */
[----:B------:R-:W-:Y:S02]  /*1840*/  ISETP.GE.AND P4, PT, R2, UR11, PT ;  /* 0x0000000b02007c0c */ /* 0x000fe4000bf86270 */
[----:B------:R-:W-:Y:S01]  /*1850*/  LOP3.LUT R2, R0, 0x34, RZ, 0xfc, !PT ;  /* 0x0000003400027812 */ /* 0x000fe200078efcff */
[----:B------:R1:W5:Y:S01]  /*1860*/  @!P5 LDG.E.U8 R91, desc[UR14][R8.64] ;  /* 0x0000000e085bd981 */ /* 0x000362000c1e1100 */
[----:B------:R-:W-:Y:S02]  /*1870*/  LEA.HI.X.SX32 R11, R60, R51, 0x1, P6 ;  /* 0x000000333c0b7211 */ /* 0x000fe400030f0eff */
[----:B------:R-:W-:Y:S02]  /*1880*/  PRMT R78, RZ, 0x7610, R78 ;  /* 0x00007610ff4e7816 */ /* 0x000fe4000000004e */
[----:B0-----:R-:W-:Y:S02]  /*1890*/  IADD3 R6, P6, R59, R44, RZ ;  /* 0x0000002c3b067210 */ /* 0x001fe40007fde0ff */
[----:B------:R-:W-:-:S02]  /*18a0*/  ISETP.GE.AND P5, PT, R2, UR11, PT ;  /* 0x0000000b02007c0c */ /* 0x000fc4000bfa6270 */
[----:B------:R-:W-:Y:S01]  /*18b0*/  LOP3.LUT R2, R0, 0x38, RZ, 0xfc, !PT ;  /* 0x0000003800027812 */ /* 0x000fe200078efcff */
[----:B------:R-:W5:Y:S01]  /*18c0*/  @!P0 LDG.E.U8 R78, desc[UR14][R10.64] ;  /* 0x0000000e0a4e8981 */ /* 0x000f62000c1e1100 */
[----:B------:R-:W-:Y:S02]  /*18d0*/  LEA.HI.X.SX32 R7, R59, R51, 0x1, P6 ;  /* 0x000000333b077211 */ /* 0x000fe400030f0eff */
[----:B------:R-:W-:Y:S02]  /*18e0*/  PRMT R80, RZ, 0x7610, R80 ;  /* 0x00007610ff507816 */ /* 0x000fe40000000050 */
[----:B------:R-:W-:Y:S02]  /*18f0*/  IADD3 R12, P6, R58, R44, RZ ;  /* 0x0000002c3a0c7210 */ /* 0x000fe40007fde0ff */
[----:B------:R-:W-:Y:S02]  /*1900*/  ISETP.GE.AND P0, PT, R2, UR11, PT ;  /* 0x0000000b02007c0c */ /* 0x000fe4000bf06270 */
[----:B------:R-:W-:Y:S01]  /*1910*/  LOP3.LUT R2, R0, 0x3c, RZ, 0xfc, !PT ;  /* 0x0000003c00027812 */ /* 0x000fe200078efcff */
[----:B------:R0:W5:Y:S01]  /*1920*/  @!P1 LDG.E.U8 R80, desc[UR14][R6.64] ;  /* 0x0000000e06509981 */ /* 0x000162000c1e1100 */
[----:B------:R-:W-:-:S02]  /*1930*/  PRMT R82, RZ, 0x7610, R82 ;  /* 0x00007610ff527816 */ /* 0x000fc40000000052 */
[-C--:B------:R-:W-:Y:S02]  /*1940*/  LEA.HI.X.SX32 R13, R58, R51.reuse, 0x1, P6 ;  /* 0x000000333a0d7211 */ /* 0x080fe400030f0eff */
[----:B------:R-:W-:Y:S02]  /*1950*/  ISETP.GE.AND P1, PT, R2, UR11, PT ;  /* 0x0000000b02007c0c */ /* 0x000fe4000bf26270 */
[CC--:B------:R-:W-:Y:S01]  /*1960*/  IADD3 R2, P6, R57.reuse, R44.reuse, RZ ;  /* 0x0000002c39027210 */ /* 0x0c0fe20007fde0ff */
[----:B------:R0:W5:Y:S01]  /*1970*/  @!P2 LDG.E.U8 R82, desc[UR14][R12.64] ;  /* 0x0000000e0c52a981 */ /* 0x000162000c1e1100 */
[----:B-1----:R-:W-:Y:S02]  /*1980*/  IADD3 R8, P2, R56, R44, RZ ;  /* 0x0000002c38087210 */ /* 0x002fe40007f5e0ff */
[----:B------:R-:W-:Y:S02]  /*1990*/  PRMT R84, RZ, 0x7610, R84 ;  /* 0x00007610ff547816 */ /* 0x000fe40000000054 */
[----:B------:R-:W-:-:S02]  /*19a0*/  LEA.HI.X.SX32 R3, R57, R51, 0x1, P6 ;  /* 0x0000003339037211 */ /* 0x000fc400030f0eff */
[-C--:B------:R-:W-:Y:S02]  /*19b0*/  LEA.HI.X.SX32 R9, R56, R51.reuse, 0x1, P2 ;  /* 0x0000003338097211 */ /* 0x080fe400010f0eff */
[-C--:B0-----:R-:W-:Y:S01]  /*19c0*/  IADD3 R6, P2, R54, R44.reuse, RZ ;  /* 0x0000002c36067210 */ /* 0x081fe20007f5e0ff */
[----:B------:R0:W5:Y:S01]  /*19d0*/  @!P3 LDG.E.U8 R84, desc[UR14][R2.64] ;  /* 0x0000000e0254b981 */ /* 0x000162000c1e1100 */
[----:B------:R-:W-:Y:S02]  /*19e0*/  LOP3.LUT R11, R14, 0x3f, RZ, 0xc0, !PT ;  /* 0x0000003f0e0b7812 */ /* 0x000fe400078ec0ff */
[-C--:B------:R-:W-:Y:S02]  /*19f0*/  IADD3 R4, P6, R55, R44.reuse, RZ ;  /* 0x0000002c37047210 */ /* 0x080fe40007fde0ff */
[----:B------:R-:W-:Y:S02]  /*1a00*/  IADD3 R10, P3, R52, R44, RZ ;  /* 0x0000002c340a7210 */ /* 0x000fe40007f7e0ff */
[----:B------:R-:W-:-:S02]  /*1a10*/  LEA.HI.X.SX32 R7, R54, R51, 0x1, P2 ;  /* 0x0000003336077211 */ /* 0x000fc400010f0eff */
[----:B------:R-:W-:Y:S02]  /*1a20*/  PRMT R93, RZ, 0x7610, R93 ;  /* 0x00007610ff5d7816 */ /* 0x000fe4000000005d */
[----:B------:R-:W-:Y:S02]  /*1a30*/  PRMT R95, RZ, 0x7610, R95 ;  /* 0x00007610ff5f7816 */ /* 0x000fe4000000005f */
[----:B------:R-:W-:Y:S02]  /*1a40*/  PRMT R13, RZ, 0x7610, R13 ;  /* 0x00007610ff0d7816 */ /* 0x000fe4000000000d */
[----:B------:R-:W-:Y:S01]  /*1a50*/  ISETP.GE.AND P2, PT, R11, UR11, PT ;  /* 0x0000000b0b007c0c */ /* 0x000fe2000bf46270 */
[----:B------:R-:W5:Y:S01]  /*1a60*/  @!P4 LDG.E.U8 R93, desc[UR14][R8.64] ;  /* 0x0000000e085dc981 */ /* 0x000f62000c1e1100 */
[----:B------:R-:W-:Y:S02]  /*1a70*/  PRMT R97, RZ, 0x7610, R97 ;  /* 0x00007610ff617816 */ /* 0x000fe40000000061 */
[-C--:B------:R-:W-:Y:S01]  /*1a80*/  LEA.HI.X.SX32 R5, R55, R51.reuse, 0x1, P6 ;  /* 0x0000003337057211 */ /* 0x080fe200030f0eff */
[----:B------:R-:W5:Y:S01]  /*1a90*/  @!P0 LDG.E.U8 R13, desc[UR14][R6.64] ;  /* 0x0000000e060d8981 */ /* 0x000f62000c1e1100 */
[----:B------:R-:W-:-:S03]  /*1aa0*/  LEA.HI.X.SX32 R11, R52, R51, 0x1, P3 ;  /* 0x00000033340b7211 */ /* 0x000fc600018f0eff */
[----:B------:R1:W5:Y:S01]  /*1ab0*/  @!P5 LDG.E.U8 R95, desc[UR14][R4.64] ;  /* 0x0000000e045fd981 */ /* 0x000362000c1e1100 */
[----:B------:R-:W-:-:S03]  /*1ac0*/  IADD3 RZ, P0, R53, R22, RZ ;  /* 0x0000001635ff7210 */ /* 0x000fc60007f1e0ff */
[----:B------:R-:W5:Y:S01]  /*1ad0*/  @!P1 LDG.E.U8 R97, desc[UR14][R10.64] ;  /* 0x0000000e0a619981 */ /* 0x000f62000c1e1100 */
[----:B------:R-:W-:Y:S01]  /*1ae0*/  BAR.SYNC.DEFER_BLOCKING 0x0 ;  /* 0x0000000000007b1d */ /* 0x000fe20000010000 */
[----:B0-----:R-:W-:Y:S01]  /*1af0*/  IMAD.X R3, R76, 0x1, R47, P0 ;  /* 0x000000014c037824 */ /* 0x001fe200000e062f */
[----:B------:R-:W-:-:S05]  /*1b00*/  IADD3 RZ, P0, R53, R21, RZ ;  /* 0x0000001535ff7210 */ /* 0x000fca0007f1e0ff */
[----:B-1----:R-:W-:Y:S01]  /*1b10*/  IMAD.X R5, R76, 0x1, R46, P0 ;  /* 0x000000014c057824 */ /* 0x002fe200000e062e */
[C---:B------:R-:W-:Y:S01]  /*1b20*/  IADD3 RZ, P0, R53.reuse, R20, RZ ;  /* 0x0000001435ff7210 */ /* 0x040fe20007f1e0ff */
[----:B------:R-:W-:Y:S01]  /*1b30*/  IMAD.IADD R2, R53, 0x1, R22 ;  /* 0x0000000135027824 */ /* 0x000fe200078e0216 */
[----:B------:R-:W-:-:S03]  /*1b40*/  PRMT R88, RZ, 0x7610, R88 ;  /* 0x00007610ff587816 */ /* 0x000fc60000000058 */
[----:B------:R-:W-:Y:S01]  /*1b50*/  IMAD.X R7, R76, 0x1, R45, P0 ;  /* 0x000000014c077824 */ /* 0x000fe200000e062d */
[C---:B------:R-:W-:Y:S01]  /*1b60*/  IADD3 RZ, P0, R53.reuse, R19, RZ ;  /* 0x0000001335ff7210 */ /* 0x040fe20007f1e0ff */
[C---:B------:R-:W-:Y:S01]  /*1b70*/  IMAD.IADD R4, R53.reuse, 0x1, R21 ;  /* 0x0000000135047824 */ /* 0x040fe200078e0215 */
[----:B------:R-:W-:Y:S01]  /*1b80*/  PRMT R90, RZ, 0x7610, R90 ;  /* 0x00007610ff5a7816 */ /* 0x000fe2000000005a */
[----:B------:R0:W5:Y:S01]  /*1b90*/  @!P2 LDG.E.U8 R88, desc[UR14][R2.64] ;  /* 0x0000000e0258a981 */ /* 0x000162000c1e1100 */
[----:B------:R-:W-:Y:S01]  /*1ba0*/  PRMT R92, RZ, 0x7610, R92 ;  /* 0x00007610ff5c7816 */ /* 0x000fe2000000005c */
[----:B------:R-:W-:-:S03]  /*1bb0*/  IMAD.IADD R6, R53, 0x1, R20 ;  /* 0x0000000135067824 */ /* 0x000fc600078e0214 */
[----:B------:R1:W5:Y:S04]  /*1bc0*/  @!P2 LDG.E.U8 R90, desc[UR14][R4.64] ;  /* 0x0000000e045aa981 */ /* 0x000368000c1e1100 */
[----:B------:R1:W5:Y:S01]  /*1bd0*/  @!P2 LDG.E.U8 R92, desc[UR14][R6.64] ;  /* 0x0000000e065ca981 */ /* 0x000362000c1e1100 */
[----:B0-----:R-:W-:Y:S01]  /*1be0*/  IMAD.X R3, R76, 0x1, R43, P0 ;  /* 0x000000014c037824 */ /* 0x001fe200000e062b */
[----:B------:R-:W-:-:S05]  /*1bf0*/  IADD3 R8, P0, R53, R23, RZ ;  /* 0x0000001735087210 */ /* 0x000fca0007f1e0ff */
[----:B------:R-:W-:Y:S01]  /*1c00*/  IMAD.X R9, R76, 0x1, R48, P0 ;  /* 0x000000014c097824 */ /* 0x000fe200000e0630 */
[----:B-1----:R-:W-:-:S05]  /*1c10*/  IADD3 R4, P0, R53, R40, RZ ;  /* 0x0000002835047210 */ /* 0x002fca0007f1e0ff */
[C---:B------:R-:W-:Y:S01]  /*1c20*/  IMAD.X R5, R76.reuse, 0x1, R49, P0 ;  /* 0x000000014c057824 */ /* 0x040fe200000e0631 */
[C---:B------:R-:W-:Y:S02]  /*1c30*/  IADD3 R6, P0, R53.reuse, R42, RZ ;  /* 0x0000002a35067210 */ /* 0x040fe40007f1e0ff */
[----:B------:R-:W-:Y:S01]  /*1c40*/  PRMT R86, RZ, 0x7610, R86 ;  /* 0x00007610ff567816 */ /* 0x000fe20000000056 */
[C---:B------:R-:W-:Y:S01]  /*1c50*/  IMAD.IADD R2, R53.reuse, 0x1, R19 ;  /* 0x0000000135027824 */ /* 0x040fe200078e0213 */
[----:B------:R-:W-:Y:S01]  /*1c60*/  PRMT R94, RZ, 0x7610, R94 ;  /* 0x00007610ff5e7816 */ /* 0x000fe2000000005e */
[----:B------:R-:W-:Y:S01]  /*1c70*/  IMAD.X R7, R76, 0x1, R50, P0 ;  /* 0x000000014c077824 */ /* 0x000fe200000e0632 */
[----:B------:R-:W-:Y:S02]  /*1c80*/  IADD3 RZ, P0, R53, R18, RZ ;  /* 0x0000001235ff7210 */ /* 0x000fe40007f1e0ff */
[----:B------:R0:W5:Y:S01]  /*1c90*/  @!P2 LDG.E.U8 R86, desc[UR14][R8.64] ;  /* 0x0000000e0856a981 */ /* 0x000162000c1e1100 */
[----:B------:R-:W-:-:S02]  /*1ca0*/  PRMT R12, RZ, 0x7610, R12 ;  /* 0x00007610ff0c7816 */ /* 0x000fc4000000000c */
[----:B------:R-:W-:Y:S01]  /*1cb0*/  PRMT R10, RZ, 0x7610, R10 ;  /* 0x00007610ff0a7816 */ /* 0x000fe2000000000a */
[----:B------:R1:W5:Y:S04]  /*1cc0*/  @!P2 LDG.E.U8 R94, desc[UR14][R2.64] ;  /* 0x0000000e025ea981 */ /* 0x000368000c1e1100 */
[----:B------:R-:W5:Y:S01]  /*1cd0*/  @!P2 LDG.E.U8 R12, desc[UR14][R4.64] ;  /* 0x0000000e040ca981 */ /* 0x000f62000c1e1100 */
[----:B0-----:R-:W-:-:S03]  /*1ce0*/  PRMT R8, RZ, 0x7610, R8 ;  /* 0x00007610ff087816 */ /* 0x001fc60000000008 */
[----:B------:R-:W5:Y:S01]  /*1cf0*/  @!P2 LDG.E.U8 R10, desc[UR14][R6.64] ;  /* 0x0000000e060aa981 */ /* 0x000f62000c1e1100 */
[----:B-1----:R-:W-:Y:S02]  /*1d00*/  IMAD.IADD R2, R53, 0x1, R18 ;  /* 0x0000000135027824 */ /* 0x002fe400078e0212 */
[----:B------:R-:W-:-:S05]  /*1d10*/  IMAD.X R3, R76, 0x1, R41, P0 ;  /* 0x000000014c037824 */ /* 0x000fca00000e0629 */
[----:B------:R-:W5:Y:S01]  /*1d20*/  @!P2 LDG.E.U8 R8, desc[UR14][R2.64] ;  /* 0x0000000e0208a981 */ /* 0x000f62000c1e1100 */
[----:B------:R-:W-:Y:S02]  /*1d30*/  USHF.L.U32 UR4, UR12, 0x6, URZ ;  /* 0x000000060c047899 */ /* 0x000fe4000800063f */
[----:B------:R-:W-:Y:S02]  /*1d40*/  USHF.L.U32 UR5, UR12, 0x4, URZ ;  /* 0x000000040c057899 */ /* 0x000fe4000800063f */
[----:B------:R-:W-:Y:S02]  /*1d50*/  ULOP3.LUT UR4, UR4, 0x100, URZ, 0xc0, !UPT ;  /* 0x0000010004047892 */ /* 0x000fe4000f8ec03f */
[----:B------:R-:W-:Y:S02]  /*1d60*/  ULOP3.LUT UR5, UR5, 0x80, URZ, 0xc0, !UPT ;  /* 0x0000008005057892 */ /* 0x000fe4000f8ec03f */
[----:B------:R-:W-:Y:S02]  /*1d70*/  ULEA.HI UR4, UR10, UR4, URZ, 0x1c ;  /* 0x000000040a047291 */ /* 0x000fe4000f8fe03f */
[----:B------:R-:W-:-:S02]  /*1d80*/  ULEA.HI UR5, UR13, UR5, URZ, 0x1c ;  /* 0x000000050d057291 */ /* 0x000fc4000f8fe03f */
[----:B------:R-:W-:Y:S02]  /*1d90*/  ULOP3.LUT UR4, UR4, 0x3fff, URZ, 0xc0, !UPT ;  /* 0x00003fff04047892 */ /* 0x000fe4000f8ec03f */
[----:B------:R-:W-:Y:S01]  /*1da0*/  ULOP3.LUT UR6, UR5, 0x3fff, URZ, 0xc0, !UPT ;  /* 0x00003fff05067892 */ /* 0x000fe2000f8ec03f */
[----:B--2---:R0:W-:Y:S04]  /*1db0*/  STS.U8 [R70+UR10], R79 ;  /* 0x0000004f46007988 */ /* 0x0041e8000800000a */
[----:B---3--:R0:W-:Y:S04]  /*1dc0*/  STS.U8 [R70+UR10+0x4], R77 ;  /* 0x0000044d46007988 */ /* 0x0081e8000800000a */
[----:B----4-:R0:W-:Y:S04]  /*1dd0*/  STS.U8 [R70+UR10+0x8], R81 ;  /* 0x0000085146007988 */ /* 0x0101e8000800000a */
[----:B------:R0:W-:Y:S04]  /*1de0*/  STS.U8 [R70+UR10+0xc], R83 ;  /* 0x00000c5346007988 */ /* 0x0001e8000800000a */
[----:B------:R0:W-:Y:S04]  /*1df0*/  STS.U8 [R74+UR10], R85 ;  /* 0x000000554a007988 */ /* 0x0001e8000800000a */
[----:B------:R0:W-:Y:S04]  /*1e00*/  STS.U8 [R74+UR10+0x4], R87 ;  /* 0x000004574a007988 */ /* 0x0001e8000800000a */
[----:B-----5:R0:W-:Y:S04]  /*1e10*/  STS.U8 [R74+UR10+0x8], R89 ;  /* 0x000008594a007988 */ /* 0x0201e8000800000a */
[----:B------:R0:W-:Y:S04]  /*1e20*/  STS.U8 [R74+UR10+0xc], R91 ;  /* 0x00000c5b4a007988 */ /* 0x0001e8000800000a */
[----:B------:R0:W-:Y:S04]  /*1e30*/  STS.U8 [R73+UR10], R78 ;  /* 0x0000004e49007988 */ /* 0x0001e8000800000a */
[----:B------:R0:W-:Y:S04]  /*1e40*/  STS.U8 [R73+UR10+0x4], R80 ;  /* 0x0000045049007988 */ /* 0x0001e8000800000a */
[----:B------:R0:W-:Y:S04]  /*1e50*/  STS.U8 [R73+UR10+0x8], R82 ;  /* 0x0000085249007988 */ /* 0x0001e8000800000a */
[----:B------:R0:W-:Y:S04]  /*1e60*/  STS.U8 [R73+UR10+0xc], R84 ;  /* 0x00000c5449007988 */ /* 0x0001e8000800000a */
[----:B------:R0:W-:Y:S04]  /*1e70*/  STS.U8 [R72+UR10], R93 ;  /* 0x0000005d48007988 */ /* 0x0001e8000800000a */
[----:B------:R0:W-:Y:S04]  /*1e80*/  STS.U8 [R72+UR10+0x8], R13 ;  /* 0x0000080d48007988 */ /* 0x0001e8000800000a */
        /* <DEDUP_REMOVED lines=9> */
[----:B------:R0:W-:Y:S01]  /*1f20*/  STS.U8 [R75+UR10+0x2e00], R8 ;  /* 0x002e00084b007988 */ /* 0x0001e2000800000a */
[----:B------:R1:W-:Y:S06]  /*1f30*/  MEMBAR.ALL.CTA ;  /* 0x0000000000007992 */ /* 0x0003ec0000008000 */
[----:B-1----:R-:W1:Y:S02]  /*1f40*/  FENCE.VIEW.ASYNC.S ;  /* 0x00000000000073c6 */ /* 0x002e640000000000 */
[----:B-1----:R-:W-:Y:S06]  /*1f50*/  BAR.SYNC.DEFER_BLOCKING 0x0 ;  /* 0x0000000000007b1d */ /* 0x002fec0000010000 */
[----:B------:R-:W-:Y:S01]  /*1f60*/  UMOV UR5, 0x80000020 ;  /* 0x8000002000057882 */ /* 0x000fe20000000000 */
[----:B------:R-:W-:Y:S01]  /*1f70*/  UMOV UR7, 0x80000020 ;  /* 0x8000002000077882 */ /* 0x000fe20000000000 */
[----:B------:R-:W-:-:S06]  /*1f80*/  WARPGROUP.ARRIVE ;  /* 0x00000000000079c5 */ /* 0x000fcc0000000000 */
[----:B------:R-:W-:Y:S01]  /*1f90*/  QGMMA.64x32x32.F32.E5M2.E5M2 R24, gdesc[UR4], R24 ;  /* 0x00600000041879f3 */ /* 0x000fe20008703818 */
[----:B------:R-:W-:Y:S01]  /*1fa0*/  UMOV UR8, 0xfffffffe ;  /* 0xfffffffe00087882 */ /* 0x000fe20000000000 */
[----:B------:R-:W-:Y:S01]  /*1fb0*/  UMOV UR9, 0x7fffffdf ;  /* 0x7fffffdf00097882 */ /* 0x000fe20000000000 */
[----:B------:R-:W-:Y:S01]  /*1fc0*/  UMOV UR5, URZ ;  /* 0x0000003f00057c82 */ /* 0x000fe20008000000 */
[----:B------:R-:W-:Y:S01]  /*1fd0*/  UMOV UR7, URZ ;  /* 0x0000003f00077c82 */ /* 0x000fe20008000000 */
[----:B------:R-:W-:Y:S02]  /*1fe0*/  UIADD3.64 UR4, UR4, -UR8, URZ ;  /* 0x8000000804047297 */ /* 0x000fe4000fffe03f */
[----:B------:R-:W-:Y:S01]  /*1ff0*/  UIADD3.64 UR6, UR6, -UR8, URZ ;  /* 0x8000000806067297 */ /* 0x000fe2000fffe03f */
[----:B------:R-:W-:Y:S01]  /*2000*/  VIADD R71, R71, 0xffffffff ;  /* 0xffffffff47477836 */ /* 0x000fe20000000000 */
[----:B------:R-:W-:-:S07]  /*2010*/  IADD3 R20, P0, R20, UR16, RZ ;  /* 0x0000001014147c10 */ /* 0x000fce000ff1e0ff */
[----:B------:R-:W-:Y:S01]  /*2020*/  QGMMA.64x32x32.F32.E5M2.E5M2 R24, gdesc[UR4], R24, gsb0 ;  /* 0x00600000041879f3 */ /* 0x000fe20008003818 */
[----:B------:R-:W-:Y:S02]  /*2030*/  USHF.R.S32.HI UR4, URZ, 0x1f, UR16 ;  /* 0x0000001f3f047899 */ /* 0x000fe40008011410 */
[----:B------:R-:W-:-:S04]  /*2040*/  IADD3 R18, P5, R18, UR16, RZ ;  /* 0x0000001012127c10 */ /* 0x000fc8000ffbe0ff */
[----:B------:R-:W-:Y:S02]  /*2050*/  IADD3.X R45, R45, UR4, RZ, P0, !PT ;  /* 0x000000042d2d7c10 */ /* 0x000fe400087fe4ff */
[----:B------:R-:W-:Y:S02]  /*2060*/  ISETP.NE.U32.AND P0, PT, R71, RZ, PT ;  /* 0x000000ff4700720c */ /* 0x000fe40003f05070 */
[----:B------:R-:W-:Y:S02]  /*2070*/  IADD3 R19, P6, R19, UR16, RZ ;  /* 0x0000001013137c10 */ /* 0x000fe4000ffde0ff */
[----:B------:R-:W-:Y:S02]  /*2080*/  IADD3.X R41, R41, UR4, RZ, P5, !PT ;  /* 0x0000000429297c10 */ /* 0x000fe4000affe4ff */
[----:B------:R-:W-:Y:S02]  /*2090*/  IADD3 R21, P1, R21, UR16, RZ ;  /* 0x0000001015157c10 */ /* 0x000fe4000ff3e0ff */
[----:B------:R-:W-:-:S02]  /*20a0*/  IADD3 R22, P2, R22, UR16, RZ ;  /* 0x0000001016167c10 */ /* 0x000fc4000ff5e0ff */
[----:B------:R-:W-:Y:S02]  /*20b0*/  IADD3 R23, P3, R23, UR16, RZ ;  /* 0x0000001017177c10 */ /* 0x000fe4000ff7e0ff */
[----:B------:R-:W-:Y:S02]  /*20c0*/  IADD3 R40, P4, R40, UR16, RZ ;  /* 0x0000001028287c10 */ /* 0x000fe4000ff9e0ff */
[----:B------:R-:W-:Y:S02]  /*20d0*/  IADD3 R42, P5, R42, UR16, RZ ;  /* 0x000000102a2a7c10 */ /* 0x000fe4000ffbe0ff */
[----:B------:R-:W-:Y:S01]  /*20e0*/  IADD3.X R43, R43, UR4, RZ, P6, !PT ;  /* 0x000000042b2b7c10 */ /* 0x000fe2000b7fe4ff */
[----:B------:R-:W-:Y:S01]  /*20f0*/  UIADD3 UR11, UR11, -0x40, URZ ;  /* 0xffffffc00b0b7890 */ /* 0x000fe2000fffe03f */
[----:B------:R-:W-:Y:S02]  /*2100*/  IADD3 R44, P6, R68, R44, RZ ;  /* 0x0000002c442c7210 */ /* 0x000fe40007fde0ff */
[----:B------:R-:W-:-:S02]  /*2110*/  IADD3.X R46, R46, UR4, RZ, P1, !PT ;  /* 0x000000042e2e7c10 */ /* 0x000fc40008ffe4ff */
[----:B------:R-:W-:Y:S02]  /*2120*/  IADD3.X R47, R47, UR4, RZ, P2, !PT ;  /* 0x000000042f2f7c10 */ /* 0x000fe400097fe4ff */
[----:B------:R-:W-:Y:S02]  /*2130*/  IADD3.X R48, R48, UR4, RZ, P3, !PT ;  /* 0x0000000430307c10 */ /* 0x000fe40009ffe4ff */
[----:B------:R-:W-:Y:S02]  /*2140*/  IADD3.X R49, R49, UR4, RZ, P4, !PT ;  /* 0x0000000431317c10 */ /* 0x000fe4000a7fe4ff */
[----:B------:R-:W-:Y:S02]  /*2150*/  IADD3.X R50, R50, UR4, RZ, P5, !PT ;  /* 0x0000000432327c10 */ /* 0x000fe4000affe4ff */
[----:B------:R-:W-:Y:S01]  /*2160*/  LEA.HI.X.SX32 R51, R68, R51, 0x1, P6 ;  /* 0x0000003344337211 */ /* 0x000fe200030f0eff */
[----:B------:R-:W-:Y:S02]  /*2170*/  WARPGROUP.DEPBAR.LE gsb0, 0x0 ;  /* 0x00008000000079c5 */ /* 0x000fe40000010000 */
[----:B0-----:R-:W-:Y:S05]  /*2180*/  @P0 BRA `(.L_x_2) ;  /* 0xfffffff000cc0947 */ /* 0x001fea000383ffff */
.L_x_1:
[C---:B------:R-:W-:Y:S01]  /*2190*/  IMAD.SHL.U32 R2, R14.reuse, 0x100, RZ ;  /* 0x000001000e027824 */ /* 0x040fe200078e00ff */
[----:B------:R-:W-:Y:S01]  /*21a0*/  SHF.R.S32.HI R4, RZ, 0x5, R14 ;  /* 0x00000005ff047819 */ /* 0x000fe2000001140e */
[C---:B------:R-:W-:Y:S01]  /*21b0*/  IMAD.SHL.U32 R3, R14.reuse, 0x40, RZ ;  /* 0x000000400e037824 */ /* 0x040fe200078e00ff */
[----:B------:R-:W-:Y:S01]  /*21c0*/  F2FP.SATFINITE.E5M2.F32.PACK_AB_MERGE_C R24, R25, R24, RZ ;  /* 0x000000181918723e */ /* 0x000fe200048060ff */
[----:B------:R-:W-:Y:S01]  /*21d0*/  IMAD.SHL.U32 R6, R14, 0x4, RZ ;  /* 0x000000040e067824 */ /* 0x000fe200078e00ff */
[----:B------:R-:W-:Y:S01]  /*21e0*/  LOP3.LUT R2, R2, 0x1800, RZ, 0xc0, !PT ;  /* 0x0000180002027812 */ /* 0x000fe200078ec0ff */
[----:B------:R-:W-:Y:S01]  /*21f0*/  BAR.SYNC.DEFER_BLOCKING 0x0 ;  /* 0x0000000000007b1d */ /* 0x000fe20000010000 */
[----:B------:R-:W-:Y:S02]  /*2200*/  LOP3.LUT R3, R3, 0x40, RZ, 0xc0, !PT ;  /* 0x0000004003037812 */ /* 0x000fe400078ec0ff */
[----:B------:R-:W-:Y:S02]  /*2210*/  F2FP.SATFINITE.E5M2.F32.PACK_AB_MERGE_C R26, R27, R26, RZ ;  /* 0x0000001a1b1a723e */ /* 0x000fe400048060ff */
[----:B------:R-:W-:Y:S01]  /*2220*/  F2FP.SATFINITE.E5M2.F32.PACK_AB_MERGE_C R28, R29, R28, RZ ;  /* 0x0000001c1d1c723e */ /* 0x000fe200048060ff */
[----:B------:R-:W-:Y:S01]  /*2230*/  ULDC UR4, c[0x0][0x244] ;  /* 0x0000910000047ab9 */ /* 0x000fe20000000800 */
[----:B------:R-:W-:Y:S01]  /*2240*/  F2FP.SATFINITE.E5M2.F32.PACK_AB_MERGE_C R30, R31, R30, RZ ;  /* 0x0000001e1f1e723e */ /* 0x000fe200048060ff */
[----:B------:R-:W-:Y:S01]  /*2250*/  ULDC.64 UR6, c[0x0][0x228] ;  /* 0x00008a0000067ab9 */ /* 0x000fe20000000a00 */
[----:B------:R-:W-:-:S02]  /*2260*/  F2FP.SATFINITE.E5M2.F32.PACK_AB_MERGE_C R32, R33, R32, RZ ;  /* 0x000000202120723e */ /* 0x000fc400048060ff */
[----:B------:R-:W-:Y:S02]  /*2270*/  F2FP.SATFINITE.E5M2.F32.PACK_AB_MERGE_C R34, R35, R34, RZ ;  /* 0x000000222322723e */ /* 0x000fe400048060ff */
[----:B------:R-:W-:Y:S02]  /*2280*/  SGXT R4, R4, 0x1 ;  /* 0x000000010404781a */ /* 0x000fe40000000200 */
[----:B------:R-:W-:Y:S01]  /*2290*/  LOP3.LUT R17, R2, 0x78, R17, 0xf8, !PT ;  /* 0x0000007802117812 */ /* 0x000fe200078ef811 */
[----:B------:R-:W-:Y:S01]  /*22a0*/  IMAD.SHL.U32 R2, R14, 0x2, RZ ;  /* 0x000000020e027824 */ /* 0x000fe200078e00ff */
[----:B------:R-:W-:Y:S02]  /*22b0*/  SHF.R.U32.HI R9, RZ, 0x2, R14 ;  /* 0x00000002ff097819 */ /* 0x000fe4000001160e */
[----:B------:R-:W-:Y:S02]  /*22c0*/  LOP3.LUT R5, R3, 0x400, R6, 0xf8, !PT ;  /* 0x0000040003057812 */ /* 0x000fe400078ef806 */
[----:B------:R-:W-:-:S02]  /*22d0*/  LOP3.LUT R8, R6, 0x380, RZ, 0xc0, !PT ;  /* 0x0000038006087812 */ /* 0x000fc400078ec0ff */
[----:B------:R-:W-:Y:S02]  /*22e0*/  LOP3.LUT R24, R24, 0xffff, RZ, 0xc0, !PT ;  /* 0x0000ffff18187812 */ /* 0x000fe400078ec0ff */
[----:B------:R-:W-:Y:S02]  /*22f0*/  LOP3.LUT R26, R26, 0xffff, RZ, 0xc0, !PT ;  /* 0x0000ffff1a1a7812 */ /* 0x000fe400078ec0ff */
[----:B------:R-:W-:Y:S02]  /*2300*/  LOP3.LUT R19, R28, 0xffff, RZ, 0xc0, !PT ;  /* 0x0000ffff1c137812 */ /* 0x000fe400078ec0ff */
[----:B------:R-:W-:Y:S02]  /*2310*/  LOP3.LUT R23, R30, 0xffff, RZ, 0xc0, !PT ;  /* 0x0000ffff1e177812 */ /* 0x000fe400078ec0ff */
[----:B------:R-:W-:Y:S02]  /*2320*/  LOP3.LUT R25, R32, 0xffff, RZ, 0xc0, !PT ;  /* 0x0000ffff20197812 */ /* 0x000fe400078ec0ff */
[----:B------:R-:W-:-:S02]  /*2330*/  LOP3.LUT R27, R34, 0xffff, RZ, 0xc0, !PT ;  /* 0x0000ffff221b7812 */ /* 0x000fc400078ec0ff */
[----:B------:R-:W-:Y:S02]  /*2340*/  LOP3.LUT R3, R4, 0x1004, RZ, 0xc0, !PT ;  /* 0x0000100404037812 */ /* 0x000fe400078ec0ff */
[----:B------:R-:W-:Y:S02]  /*2350*/  LOP3.LUT R8, R8, 0x44, R9, 0xf8, !PT ;  /* 0x0000004408087812 */ /* 0x000fe400078ef809 */
[--C-:B------:R-:W-:Y:S02]  /*2360*/  PRMT R7, R25, 0x3340, R0.reuse ;  /* 0x0000334019077816 */ /* 0x100fe40000000000 */
[----:B------:R-:W-:Y:S02]  /*2370*/  PRMT R11, R27, 0x3340, R0 ;  /* 0x000033401b0b7816 */ /* 0x000fe40000000000 */
[----:B------:R-:W-:Y:S02]  /*2380*/  PRMT R4, R24, 0x3340, R19 ;  /* 0x0000334018047816 */ /* 0x000fe40000000013 */
[----:B------:R-:W-:-:S02]  /*2390*/  PRMT R6, R26, 0x3340, R23 ;  /* 0x000033401a067816 */ /* 0x000fc40000000017 */
[----:B------:R-:W-:Y:S02]  /*23a0*/  LOP3.LUT R2, R3, 0x1bc, R2, 0x78, !PT ;  /* 0x000001bc03027812 */ /* 0x000fe400078e7802 */
[----:B------:R-:W-:Y:S02]  /*23b0*/  LOP3.LUT R21, R17, R8, RZ, 0x3c, !PT ;  /* 0x0000000811157212 */ /* 0x000fe400078e3cff */
[----:B------:R-:W-:Y:S02]  /*23c0*/  PRMT R9, R4, 0x5410, R7 ;  /* 0x0000541004097816 */ /* 0x000fe40000000007 */
[----:B------:R-:W-:Y:S02]  /*23d0*/  PRMT R13, R6, 0x5410, R11 ;  /* 0x00005410060d7816 */ /* 0x000fe4000000000b */
[----:B------:R-:W-:Y:S02]  /*23e0*/  LOP3.LUT R8, R5, R2, RZ, 0xfc, !PT ;  /* 0x0000000205087212 */ /* 0x000fe400078efcff */
[----:B------:R-:W-:-:S02]  /*23f0*/  SHF.R.U32.HI R2, RZ, 0x8, R24 ;  /* 0x00000008ff027819 */ /* 0x000fc40000011618 */
[----:B------:R-:W-:Y:S02]  /*2400*/  SHF.R.U32.HI R4, RZ, 0x8, R19 ;  /* 0x00000008ff047819 */ /* 0x000fe40000011613 */
[----:B------:R-:W-:Y:S02]  /*2410*/  SHF.R.U32.HI R6, RZ, 0x8, R25 ;  /* 0x00000008ff067819 */ /* 0x000fe40000011619 */
[----:B------:R-:W-:Y:S02]  /*2420*/  SHF.R.U32.HI R3, RZ, 0x8, R26 ;  /* 0x00000008ff037819 */ /* 0x000fe4000001161a */
[----:B------:R-:W-:Y:S02]  /*2430*/  SHF.R.U32.HI R5, RZ, 0x8, R23 ;  /* 0x00000008ff057819 */ /* 0x000fe40000011617 */
[----:B------:R-:W-:Y:S02]  /*2440*/  SHF.R.U32.HI R7, RZ, 0x8, R27 ;  /* 0x00000008ff077819 */ /* 0x000fe4000001161b */
[----:B------:R-:W-:-:S02]  /*2450*/  LOP3.LUT R4, R4, 0xffff, RZ, 0xc0, !PT ;  /* 0x0000ffff04047812 */ /* 0x000fc400078ec0ff */
[----:B------:R-:W-:Y:S02]  /*2460*/  LOP3.LUT R11, R2, 0xffff, RZ, 0xc0, !PT ;  /* 0x0000ffff020b7812 */ /* 0x000fe400078ec0ff */
[----:B------:R-:W-:Y:S02]  /*2470*/  LOP3.LUT R6, R6, 0xffff, RZ, 0xc0, !PT ;  /* 0x0000ffff06067812 */ /* 0x000fe400078ec0ff */
[----:B------:R-:W-:Y:S02]  /*2480*/  LOP3.LUT R5, R5, 0xffff, RZ, 0xc0, !PT ;  /* 0x0000ffff05057812 */ /* 0x000fe400078ec0ff */
[----:B------:R-:W-:Y:S02]  /*2490*/  LOP3.LUT R2, R3, 0xffff, RZ, 0xc0, !PT ;  /* 0x0000ffff03027812 */ /* 0x000fe400078ec0ff */
[----:B------:R-:W-:Y:S02]  /*24a0*/  LOP3.LUT R7, R7, 0xffff, RZ, 0xc0, !PT ;  /* 0x0000ffff07077812 */ /* 0x000fe400078ec0ff */
[----:B------:R-:W-:-:S02]  /*24b0*/  F2FP.SATFINITE.E5M2.F32.PACK_AB_MERGE_C R36, R37, R36, RZ ;  /* 0x000000242524723e */ /* 0x000fc400048060ff */
[----:B------:R-:W-:Y:S02]  /*24c0*/  PRMT R4, R11, 0x3340, R4 ;  /* 0x000033400b047816 */ /* 0x000fe40000000004 */
[----:B------:R-:W-:Y:S02]  /*24d0*/  PRMT R3, R6, 0x3340, R1 ;  /* 0x0000334006037816 */ /* 0x000fe40000000001 */
[----:B------:R-:W-:Y:S02]  /*24e0*/  F2FP.SATFINITE.E5M2.F32.PACK_AB_MERGE_C R38, R39, R38, RZ ;  /* 0x000000262726723e */ /* 0x000fe400048060ff */
[----:B------:R-:W-:Y:S02]  /*24f0*/  PRMT R2, R2, 0x3340, R5 ;  /* 0x0000334002027816 */ /* 0x000fe40000000005 */
[----:B------:R-:W-:Y:S02]  /*2500*/  PRMT R7, R7, 0x3340, R0 ;  /* 0x0000334007077816 */ /* 0x000fe40000000000 */
[----:B------:R-:W-:-:S02]  /*2510*/  LOP3.LUT R36, R36, 0xffff, RZ, 0xc0, !PT ;  /* 0x0000ffff24247812 */ /* 0x000fc400078ec0ff */
[----:B------:R-:W-:Y:S02]  /*2520*/  PRMT R3, R4, 0x5410, R3 ;  /* 0x0000541004037816 */ /* 0x000fe40000000003 */
[----:B------:R-:W-:Y:S02]  /*2530*/  LOP3.LUT R38, R38, 0xffff, RZ, 0xc0, !PT ;  /* 0x0000ffff26267812 */ /* 0x000fe400078ec0ff */
[----:B------:R-:W-:Y:S01]  /*2540*/  PRMT R7, R2, 0x5410, R7 ;  /* 0x0000541002077816 */ /* 0x000fe20000000007 */
[----:B------:R-:W-:Y:S01]  /*2550*/  IMAD R2, R16, UR4, RZ ;  /* 0x0000000410027c24 */ /* 0x000fe2000f8e02ff */
[--C-:B------:R-:W-:Y:S01]  /*2560*/  PRMT R9, R9, 0x4210, R36.reuse ;  /* 0x0000421009097816 */ /* 0x100fe20000000024 */
[----:B------:R-:W-:Y:S01]  /*2570*/  ULDC.64 UR4, c[0x0][0x220] ;  /* 0x0000880000047ab9 */ /* 0x000fe20000000a00 */
[----:B------:R-:W-:Y:S02]  /*2580*/  PRMT R3, R3, 0x5210, R36 ;  /* 0x0000521003037816 */ /* 0x000fe40000000024 */
[--C-:B------:R-:W-:Y:S01]  /*2590*/  PRMT R13, R13, 0x4210, R38.reuse ;  /* 0x000042100d0d7816 */ /* 0x100fe20000000026 */
[----:B------:R-:W-:Y:S01]  /*25a0*/  STS [R8+UR10], R9 ;  /* 0x0000000908007988 */ /* 0x000fe2000800080a */
[----:B------:R-:W-:-:S02]  /*25b0*/  PRMT R7, R7, 0x5210, R38 ;  /* 0x0000521007077816 */ /* 0x000fc40000000026 */
[----:B------:R-:W-:Y:S01]  /*25c0*/  LOP3.LUT R4, R8, 0x40, RZ, 0x3c, !PT ;  /* 0x0000004008047812 */ /* 0x000fe200078e3cff */
[----:B------:R0:W-:Y:S01]  /*25d0*/  STS [R8+UR10+0x200], R3 ;  /* 0x0002000308007988 */ /* 0x0001e2000800080a */
[----:B------:R-:W-:Y:S02]  /*25e0*/  LOP3.LUT R22, R21, 0x4, RZ, 0x3c, !PT ;  /* 0x0000000415167812 */ /* 0x000fe400078e3cff */
[----:B------:R-:W-:Y:S01]  /*25f0*/  IADD3 R23, P1, R2, UR4, RZ ;  /* 0x0000000402177c10 */ /* 0x000fe2000ff3e0ff */
[----:B------:R1:W-:Y:S01]  /*2600*/  STS [R4+UR10+0x800], R13 ;  /* 0x0008000d04007988 */ /* 0x0003e2000800080a */
[----:B------:R-:W-:Y:S01]  /*2610*/  ISETP.GE.AND P0, PT, R16, UR6, PT ;  /* 0x0000000610007c0c */ /* 0x000fe2000bf06270 */
[----:B------:R-:W-:Y:S01]  /*2620*/  ULDC UR4, c[0x0][0x248] ;  /* 0x0000920000047ab9 */ /* 0x000fe20000000800 */
[----:B------:R-:W-:Y:S01]  /*2630*/  LEA.HI.X.SX32 R24, R2, UR5, 0x1, P1 ;  /* 0x0000000502187c11 */ /* 0x000fe200088f0eff */
[----:B------:R2:W-:Y:S01]  /*2640*/  STS [R4+UR10+0xa00], R7 ;  /* 0x000a000704007988 */ /* 0x0005e2000800080a */
[----:B------:R-:W-:-:S02]  /*2650*/  LOP3.LUT R2, R15, 0x4, R0, 0xfe, !PT ;  /* 0x000000040f027812 */ /* 0x000fc400078efe00 */
[----:B0-----:R-:W-:Y:S01]  /*2660*/  LOP3.LUT R3, R15, R0, RZ, 0xfc, !PT ;  /* 0x000000000f037212 */ /* 0x001fe200078efcff */
[----:B------:R-:W-:Y:S01]  /*2670*/  BAR.SYNC.DEFER_BLOCKING 0x0 ;  /* 0x0000000000007b1d */ /* 0x000fe20000010000 */
[C---:B------:R-:W-:Y:S01]  /*2680*/  ISETP.LT.AND P4, PT, R2.reuse, UR7, !P0 ;  /* 0x0000000702007c0c */ /* 0x040fe2000c781270 */
[----:B------:R-:W-:Y:S01]  /*2690*/  IMAD R5, R2, UR4, RZ ;  /* 0x0000000402057c24 */ /* 0x000fe2000f8e02ff */
[C---:B------:R-:W-:Y:S01]  /*26a0*/  ISETP.LT.AND P1, PT, R3.reuse, UR7, !P0 ;  /* 0x0000000703007c0c */ /* 0x040fe2000c721270 */
[----:B------:R-:W-:Y:S01]  /*26b0*/  IMAD R3, R3, UR4, RZ ;  /* 0x0000000403037c24 */ /* 0x000fe2000f8e02ff */
[C-C-:B-1----:R-:W-:Y:S02]  /*26c0*/  LOP3.LUT R13, R15.reuse, 0x3c, R0.reuse, 0xfe, !PT ;  /* 0x0000003c0f0d7812 */ /* 0x142fe400078efe00 */
[----:B------:R-:W-:Y:S02]  /*26d0*/  LOP3.LUT R14, R15, 0x38, R0, 0xfe, !PT ;  /* 0x000000380f0e7812 */ /* 0x000fe400078efe00 */
[----:B------:R-:W-:-:S02]  /*26e0*/  IADD3 R2, P2, R3, R23, RZ ;  /* 0x0000001703027210 */ /* 0x000fc40007f5e0ff */
[C-C-:B------:R-:W-:Y:S02]  /*26f0*/  LOP3.LUT R28, R15.reuse, 0x34, R0.reuse, 0xfe, !PT ;  /* 0x000000340f1c7812 */ /* 0x140fe400078efe00 */
[C-C-:B------:R-:W-:Y:S02]  /*2700*/  LOP3.LUT R10, R15.reuse, 0x30, R0.reuse, 0xfe, !PT ;  /* 0x000000300f0a7812 */ /* 0x140fe400078efe00 */
[C-C-:B------:R-:W-:Y:S02]  /*2710*/  LOP3.LUT R11, R15.reuse, 0x2c, R0.reuse, 0xfe, !PT ;  /* 0x0000002c0f0b7812 */ /* 0x140fe400078efe00 */
[C-C-:B------:R-:W-:Y:S02]  /*2720*/  LOP3.LUT R12, R15.reuse, 0x28, R0.reuse, 0xfe, !PT ;  /* 0x000000280f0c7812 */ /* 0x140fe400078efe00 */
[C-C-:B------:R-:W-:Y:S02]  /*2730*/  LOP3.LUT R16, R15.reuse, 0x24, R0.reuse, 0xfe, !PT ;  /* 0x000000240f107812 */ /* 0x140fe400078efe00 */
[----:B------:R-:W-:-:S02]  /*2740*/  LOP3.LUT R17, R15, 0x20, R0, 0xfe, !PT ;  /* 0x000000200f117812 */ /* 0x000fc400078efe00 */
[C-C-:B------:R-:W-:Y:S01]  /*2750*/  LOP3.LUT R18, R15.reuse, 0x1c, R0.reuse, 0xfe, !PT ;  /* 0x0000001c0f127812 */ /* 0x140fe200078efe00 */
[----:B------:R-:W0:Y:S01]  /*2760*/  LDS R25, [R21+UR10] ;  /* 0x0000000a15197984 */ /* 0x000e220008000800 */
[C-C-:B------:R-:W-:Y:S02]  /*2770*/  LOP3.LUT R19, R15.reuse, 0x18, R0.reuse, 0xfe, !PT ;  /* 0x000000180f137812 */ /* 0x140fe400078efe00 */
[C-C-:B------:R-:W-:Y:S01]  /*2780*/  LOP3.LUT R9, R15.reuse, 0x14, R0.reuse, 0xfe, !PT ;  /* 0x000000140f097812 */ /* 0x140fe200078efe00 */
[----:B------:R-:W1:Y:S01]  /*2790*/  LDS R26, [R22+UR10] ;  /* 0x0000000a161a7984 */ /* 0x000e620008000800 */
[--C-:B--2---:R-:W-:Y:S02]  /*27a0*/  LOP3.LUT R7, R15, 0x10, R0.reuse, 0xfe, !PT ;  /* 0x000000100f077812 */ /* 0x104fe400078efe00 */
[----:B------:R-:W-:Y:S01]  /*27b0*/  IADD3 R4, P3, R5, R23, RZ ;  /* 0x0000001705047210 */ /* 0x000fe20007f7e0ff */
[----:B------:R-:W2:Y:S01]  /*27c0*/  LDS R21, [R21+UR10+0x400] ;  /* 0x0004000a15157984 */ /* 0x000ea20008000800 */
[--C-:B------:R-:W-:Y:S01]  /*27d0*/  LOP3.LUT R6, R15, 0xc, R0.reuse, 0xfe, !PT ;  /* 0x0000000c0f067812 */ /* 0x100fe200078efe00 */
[----:B------:R-:W-:Y:S01]  /*27e0*/  IMAD R20, R7, UR4, RZ ;  /* 0x0000000407147c24 */ /* 0x000fe2000f8e02ff */
[----:B------:R-:W-:Y:S01]  /*27f0*/  LOP3.LUT R0, R15, 0x8, R0, 0xfe, !PT ;  /* 0x000000080f007812 */ /* 0x000fe200078efe00 */
[----:B------:R-:W3:Y:S01]  /*2800*/  LDS R22, [R22+UR10+0x400] ;  /* 0x0004000a16167984 */ /* 0x000ee20008000800 */
[-C--:B------:R-:W-:Y:S01]  /*2810*/  LEA.HI.X.SX32 R3, R3, R24.reuse, 0x1, P2 ;  /* 0x0000001803037211 */ /* 0x080fe200010f0eff */
[----:B------:R-:W-:Y:S01]  /*2820*/  IMAD R15, R6, UR4, RZ ;  /* 0x00000004060f7c24 */ /* 0x000fe2000f8e02ff */
[----:B------:R-:W-:-:S02]  /*2830*/  LEA.HI.X.SX32 R5, R5, R24, 0x1, P3 ;  /* 0x0000001805057211 */ /* 0x000fc400018f0eff */
[C---:B------:R-:W-:Y:S01]  /*2840*/  ISETP.LT.AND P2, PT, R0.reuse, UR7, !P0 ;  /* 0x0000000700007c0c */ /* 0x040fe2000c741270 */
[----:B------:R-:W-:Y:S01]  /*2850*/  IMAD R0, R0, UR4, RZ ;  /* 0x0000000400007c24 */ /* 0x000fe2000f8e02ff */
[----:B------:R-:W-:Y:S02]  /*2860*/  ISETP.LT.AND P3, PT, R7, UR7, !P0 ;  /* 0x0000000707007c0c */ /* 0x000fe4000c761270 */
[----:B------:R-:W-:Y:S02]  /*2870*/  IADD3 R8, P5, R15, R23, RZ ;  /* 0x000000170f087210 */ /* 0x000fe40007fbe0ff */
[----:B0-----:R-:W-:Y:S02]  /*2880*/  PRMT R27, R25, 0x7770, RZ ;  /* 0x00007770191b7816 */ /* 0x001fe400000000ff */
[----:B-1----:R-:W-:-:S03]  /*2890*/  PRMT R29, R26, 0x7770, RZ ;  /* 0x000077701a1d7816 */ /* 0x002fc600000000ff */
[----:B------:R0:W-:Y:S01]  /*28a0*/  @P1 STG.E.U8 desc[UR14][R2.64], R27 ;  /* 0x0000001b02001986 */ /* 0x0001e2000c10110e */
[----:B------:R-:W-:Y:S02]  /*28b0*/  ISETP.LT.AND P1, PT, R9, UR7, !P0 ;  /* 0x0000000709007c0c */ /* 0x000fe4000c721270 */
[----:B------:R-:W-:Y:S01]  /*28c0*/  PRMT R31, R26, 0x7772, RZ ;  /* 0x000077721a1f7816 */ /* 0x000fe200000000ff */
[----:B------:R1:W-:Y:S01]  /*28d0*/  @P4 STG.E.U8 desc[UR14][R4.64], R29 ;  /* 0x0000001d04004986 */ /* 0x0003e2000c10110e */
[----:B------:R-:W-:Y:S02]  /*28e0*/  ISETP.LT.AND P4, PT, R6, UR7, !P0 ;  /* 0x0000000706007c0c */ /* 0x000fe4000c781270 */
[----:B------:R-:W-:-:S04]  /*28f0*/  IADD3 R6, P6, R0, R23, RZ ;  /* 0x0000001700067210 */ /* 0x000fc80007fde0ff */
[-C--:B------:R-:W-:Y:S01]  /*2900*/  LEA.HI.X.SX32 R7, R0, R24.reuse, 0x1, P6 ;  /* 0x0000001800077211 */ /* 0x080fe200030f0eff */
[----:B------:R-:W-:Y:S01]  /*2910*/  IMAD R0, R9, UR4, RZ ;  /* 0x0000000409007c24 */ /* 0x000fe2000f8e02ff */
[----:B0-----:R-:W-:Y:S02]  /*2920*/  PRMT R27, R25, 0x7771, RZ ;  /* 0x00007771191b7816 */ /* 0x001fe400000000ff */
[-C--:B------:R-:W-:Y:S02]  /*2930*/  IADD3 R2, P6, R20, R23.reuse, RZ ;  /* 0x0000001714027210 */ /* 0x080fe40007fde0ff */
[----:B------:R-:W-:Y:S01]  /*2940*/  LEA.HI.X.SX32 R9, R15, R24, 0x1, P5 ;  /* 0x000000180f097211 */ /* 0x000fe200028f0eff */
[----:B------:R0:W-:Y:S01]  /*2950*/  @P2 STG.E.U8 desc[UR14][R6.64], R27 ;  /* 0x0000001b06002986 */ /* 0x0001e2000c10110e */
[----:B-1----:R-:W-:Y:S02]  /*2960*/  IADD3 R4, P2, R0, R23, RZ ;  /* 0x0000001700047210 */ /* 0x002fe40007f5e0ff */
[----:B------:R-:W-:-:S02]  /*2970*/  PRMT R15, R26, 0x7771, RZ ;  /* 0x000077711a0f7816 */ /* 0x000fc400000000ff */
[-C--:B------:R-:W-:Y:S01]  /*2980*/  LEA.HI.X.SX32 R5, R0, R24.reuse, 0x1, P2 ;  /* 0x0000001800057211 */ /* 0x080fe200010f0eff */
[----:B------:R-:W-:Y:S01]  /*2990*/  IMAD R0, R10, UR4, RZ ;  /* 0x000000040a007c24 */ /* 0x000fe2000f8e02ff */
[C---:B------:R-:W-:Y:S01]  /*29a0*/  ISETP.LT.AND P2, PT, R19.reuse, UR7, !P0 ;  /* 0x0000000713007c0c */ /* 0x040fe2000c741270 */
[----:B------:R-:W-:Y:S01]  /*29b0*/  IMAD R19, R19, UR4, RZ ;  /* 0x0000000413137c24 */ /* 0x000fe2000f8e02ff */
[-C--:B------:R-:W-:Y:S01]  /*29c0*/  LEA.HI.X.SX32 R3, R20, R24.reuse, 0x1, P6 ;  /* 0x0000001814037211 */ /* 0x080fe200030f0eff */
[----:B------:R1:W-:Y:S01]  /*29d0*/  @P4 STG.E.U8 desc[UR14][R8.64], R15 ;  /* 0x0000000f08004986 */ /* 0x0003e2000c10110e */
[----:B------:R-:W-:Y:S02]  /*29e0*/  PRMT R29, R25, 0x7772, RZ ;  /* 0x00007772191d7816 */ /* 0x000fe400000000ff */
[-C--:B0-----:R-:W-:Y:S02]  /*29f0*/  IADD3 R6, P5, R19, R23.reuse, RZ ;  /* 0x0000001713067210 */ /* 0x081fe40007fbe0ff */
[----:B------:R-:W-:Y:S01]  /*2a00*/  ISETP.LT.AND P4, PT, R16, UR7, !P0 ;  /* 0x0000000710007c0c */ /* 0x000fe2000c781270 */
[----:B------:R0:W-:Y:S01]  /*2a10*/  @P3 STG.E.U8 desc[UR14][R2.64], R29 ;  /* 0x0000001d02003986 */ /* 0x0001e2000c10110e */
[C---:B------:R-:W-:Y:S01]  /*2a20*/  ISETP.LT.AND P3, PT, R17.reuse, UR7, !P0 ;  /* 0x0000000711007c0c */ /* 0x040fe2000c761270 */
[----:B------:R-:W-:Y:S01]  /*2a30*/  IMAD R17, R17, UR4, RZ ;  /* 0x0000000411117c24 */ /* 0x000fe2000f8e02ff */
[----:B------:R-:W-:Y:S01]  /*2a40*/  LEA.HI.X.SX32 R7, R19, R24, 0x1, P5 ;  /* 0x0000001813077211 */ /* 0x000fe200028f0eff */
[----:B------:R4:W-:Y:S01]  /*2a50*/  @P1 STG.E.U8 desc[UR14][R4.64], R31 ;  /* 0x0000001f04001986 */ /* 0x0009e2000c10110e */
[C---:B------:R-:W-:Y:S01]  /*2a60*/  ISETP.LT.AND P1, PT, R18.reuse, UR7, !P0 ;  /* 0x0000000712007c0c */ /* 0x040fe2000c721270 */
[----:B------:R-:W-:Y:S01]  /*2a70*/  IMAD R18, R18, UR4, RZ ;  /* 0x0000000412127c24 */ /* 0x000fe2000f8e02ff */
[----:B------:R-:W-:Y:S01]  /*2a80*/  PRMT R25, R25, 0x7773, RZ ;  /* 0x0000777319197816 */ /* 0x000fe200000000ff */
[----:B------:R-:W-:Y:S01]  /*2a90*/  IMAD R16, R16, UR4, RZ ;  /* 0x0000000410107c24 */ /* 0x000fe2000f8e02ff */
[----:B--2---:R-:W-:Y:S01]  /*2aa0*/  PRMT R19, R21, 0x7770, RZ ;  /* 0x0000777015137816 */ /* 0x004fe200000000ff */
[----:B-1----:R-:W-:Y:S01]  /*2ab0*/  IMAD R15, R28, UR4, RZ ;  /* 0x000000041c0f7c24 */ /* 0x002fe2000f8e02ff */
[----:B---3--:R-:W-:Y:S01]  /*2ac0*/  PRMT R27, R22, 0x7770, RZ ;  /* 0x00007770161b7816 */ /* 0x008fe200000000ff */
[----:B------:R1:W-:Y:S01]  /*2ad0*/  @P2 STG.E.U8 desc[UR14][R6.64], R25 ;  /* 0x0000001906002986 */ /* 0x0003e2000c10110e */
[----:B0-----:R-:W-:-:S02]  /*2ae0*/  IADD3 R2, P6, R18, R23, RZ ;  /* 0x0000001712027210 */ /* 0x001fc40007fde0ff */
[-C--:B------:R-:W-:Y:S02]  /*2af0*/  IADD3 R8, P2, R16, R23.reuse, RZ ;  /* 0x0000001710087210 */ /* 0x080fe40007f5e0ff */
[CC--:B----4-:R-:W-:Y:S02]  /*2b00*/  IADD3 R4, P5, R17.reuse, R23.reuse, RZ ;  /* 0x0000001711047210 */ /* 0x0d0fe40007fbe0ff */
[-C--:B------:R-:W-:Y:S02]  /*2b10*/  LEA.HI.X.SX32 R3, R18, R24.reuse, 0x1, P6 ;  /* 0x0000001812037211 */ /* 0x080fe400030f0eff */
[-C--:B------:R-:W-:Y:S02]  /*2b20*/  LEA.HI.X.SX32 R5, R17, R24.reuse, 0x1, P5 ;  /* 0x0000001811057211 */ /* 0x080fe400028f0eff */
[----:B------:R-:W-:Y:S02]  /*2b30*/  PRMT R17, R26, 0x7773, RZ ;  /* 0x000077731a117816 */ /* 0x000fe400000000ff */
[----:B------:R-:W-:Y:S01]  /*2b40*/  LEA.HI.X.SX32 R9, R16, R24, 0x1, P2 ;  /* 0x0000001810097211 */ /* 0x000fe200010f0eff */
[----:B------:R-:W-:Y:S01]  /*2b50*/  IMAD R16, R14, UR4, RZ ;  /* 0x000000040e107c24 */ /* 0x000fe2000f8e02ff */
[C---:B------:R-:W-:Y:S01]  /*2b60*/  ISETP.LT.AND P5, PT, R12.reuse, UR7, !P0 ;  /* 0x000000070c007c0c */ /* 0x040fe2000c7a1270 */
[----:B------:R0:W-:Y:S01]  /*2b70*/  @P1 STG.E.U8 desc[UR14][R2.64], R17 ;  /* 0x0000001102001986 */ /* 0x0001e2000c10110e */
[----:B------:R-:W-:Y:S01]  /*2b80*/  IMAD R12, R12, UR4, RZ ;  /* 0x000000040c0c7c24 */ /* 0x000fe2000f8e02ff */
[----:B-1----:R-:W-:-:S02]  /*2b90*/  IADD3 R6, P2, R0, R23, RZ ;  /* 0x0000001700067210 */ /* 0x002fc40007f5e0ff */
[----:B------:R1:W-:Y:S01]  /*2ba0*/  @P3 STG.E.U8 desc[UR14][R4.64], R19 ;  /* 0x0000001304003986 */ /* 0x0003e2000c10110e */
[----:B------:R-:W-:Y:S02]  /*2bb0*/  ISETP.LT.AND P3, PT, R10, UR7, !P0 ;  /* 0x000000070a007c0c */ /* 0x000fe4000c761270 */
[----:B------:R-:W-:Y:S01]  /*2bc0*/  LEA.HI.X.SX32 R7, R0, R24, 0x1, P2 ;  /* 0x0000001800077211 */ /* 0x000fe200010f0eff */
[----:B------:R2:W-:Y:S01]  /*2bd0*/  @P4 STG.E.U8 desc[UR14][R8.64], R27 ;  /* 0x0000001b08004986 */ /* 0x0005e2000c10110e */
[C---:B------:R-:W-:Y:S01]  /*2be0*/  ISETP.LT.AND P4, PT, R11.reuse, UR7, !P0 ;  /* 0x000000070b007c0c */ /* 0x040fe2000c781270 */
[----:B------:R-:W-:Y:S01]  /*2bf0*/  IMAD R11, R11, UR4, RZ ;  /* 0x000000040b0b7c24 */ /* 0x000fe2000f8e02ff */
[----:B------:R-:W-:Y:S01]  /*2c00*/  ISETP.LT.AND P2, PT, R28, UR7, !P0 ;  /* 0x000000071c007c0c */ /* 0x000fe2000c741270 */
[----:B0-----:R-:W-:Y:S01]  /*2c10*/  IMAD R17, R13, UR4, RZ ;  /* 0x000000040d117c24 */ /* 0x001fe2000f8e02ff */
[----:B------:R-:W-:Y:S02]  /*2c20*/  IADD3 R2, P6, R12, R23, RZ ;  /* 0x000000170c027210 */ /* 0x000fe40007fde0ff */
[----:B------:R-:W-:-:S02]  /*2c30*/  PRMT R25, R22, 0x7773, RZ ;  /* 0x0000777316197816 */ /* 0x000fc400000000ff */
[CC--:B-1----:R-:W-:Y:S02]  /*2c40*/  IADD3 R4, P1, R11.reuse, R23.reuse, RZ ;  /* 0x000000170b047210 */ /* 0x0c2fe40007f3e0ff */
[-C--:B------:R-:W-:Y:S02]  /*2c50*/  LEA.HI.X.SX32 R3, R12, R24.reuse, 0x1, P6 ;  /* 0x000000180c037211 */ /* 0x080fe400030f0eff */
[-C--:B------:R-:W-:Y:S02]  /*2c60*/  LEA.HI.X.SX32 R5, R11, R24.reuse, 0x1, P1 ;  /* 0x000000180b057211 */ /* 0x080fe400008f0eff */
[CC--:B--2---:R-:W-:Y:S02]  /*2c70*/  IADD3 R8, P6, R15.reuse, R23.reuse, RZ ;  /* 0x000000170f087210 */ /* 0x0c4fe40007fde0ff */
[----:B------:R-:W-:Y:S02]  /*2c80*/  IADD3 R10, P1, R16, R23, RZ ;  /* 0x00000017100a7210 */ /* 0x000fe40007f3e0ff */
[----:B------:R-:W-:-:S02]  /*2c90*/  LEA.HI.X.SX32 R9, R15, R24, 0x1, P6 ;  /* 0x000000180f097211 */ /* 0x000fc400030f0eff */
[-C--:B------:R-:W-:Y:S02]  /*2ca0*/  LEA.HI.X.SX32 R11, R16, R24.reuse, 0x1, P1 ;  /* 0x00000018100b7211 */ /* 0x080fe400008f0eff */
[----:B------:R-:W-:Y:S02]  /*2cb0*/  IADD3 R12, P6, R17, R23, RZ ;  /* 0x00000017110c7210 */ /* 0x000fe40007fde0ff */
[----:B------:R-:W-:Y:S02]  /*2cc0*/  ISETP.LT.AND P1, PT, R14, UR7, !P0 ;  /* 0x000000070e007c0c */ /* 0x000fe4000c721270 */
[----:B------:R-:W-:Y:S02]  /*2cd0*/  ISETP.LT.AND P0, PT, R13, UR7, !P0 ;  /* 0x000000070d007c0c */ /* 0x000fe4000c701270 */
[----:B------:R-:W-:Y:S02]  /*2ce0*/  PRMT R15, R21, 0x7771, RZ ;  /* 0x00007771150f7816 */ /* 0x000fe400000000ff */
[----:B------:R-:W-:-:S02]  /*2cf0*/  LEA.HI.X.SX32 R13, R17, R24, 0x1, P6 ;  /* 0x00000018110d7211 */ /* 0x000fc400030f0eff */
[C---:B------:R-:W-:Y:S01]  /*2d00*/  PRMT R17, R22.reuse, 0x7771, RZ ;  /* 0x0000777116117816 */ /* 0x040fe200000000ff */
[----:B------:R0:W-:Y:S01]  /*2d10*/  @P5 STG.E.U8 desc[UR14][R2.64], R15 ;  /* 0x0000000f02005986 */ /* 0x0001e2000c10110e */
[C---:B------:R-:W-:Y:S02]  /*2d20*/  PRMT R19, R21.reuse, 0x7772, RZ ;  /* 0x0000777215137816 */ /* 0x040fe400000000ff */
[----:B------:R-:W-:Y:S01]  /*2d30*/  PRMT R23, R22, 0x7772, RZ ;  /* 0x0000777216177816 */ /* 0x000fe200000000ff */
[----:B------:R0:W-:Y:S01]  /*2d40*/  @P4 STG.E.U8 desc[UR14][R4.64], R17 ;  /* 0x0000001104004986 */ /* 0x0001e2000c10110e */
[----:B------:R-:W-:-:S03]  /*2d50*/  PRMT R21, R21, 0x7773, RZ ;  /* 0x0000777315157816 */ /* 0x000fc600000000ff */
[----:B------:R0:W-:Y:S04]  /*2d60*/  @P3 STG.E.U8 desc[UR14][R6.64], R19 ;  /* 0x0000001306003986 */ /* 0x0001e8000c10110e */
[----:B------:R0:W-:Y:S04]  /*2d70*/  @P2 STG.E.U8 desc[UR14][R8.64], R23 ;  /* 0x0000001708002986 */ /* 0x0001e8000c10110e */
[----:B------:R0:W-:Y:S01]  /*2d80*/  @P1 STG.E.U8 desc[UR14][R10.64], R21 ;  /* 0x000000150a001986 */ /* 0x0001e2000c10110e */
[----:B------:R-:W-:Y:S05]  /*2d90*/  @!P0 EXIT ;  /* 0x000000000000894d */ /* 0x000fea0003800000 */
[----:B------:R-:W-:Y:S01]  /*2da0*/  STG.E.U8 desc[UR14][R12.64], R25 ;  /* 0x000000190c007986 */ /* 0x000fe2000c10110e */
[----:B------:R-:W-:Y:S05]  /*2db0*/  EXIT ;  /* 0x000000000000794d */ /* 0x000fea0003800000 */
.L_x_3:
[----:B------:R-:W-:-:S00]  /*2dc0*/  BRA `(.L_x_3) ;  /* 0xfffffffc00fc7947 */ /* 0x000fc0000383ffff */
[----:B------:R-:W-:-:S00]  /*2dd0*/  NOP ;  /* 0x0000000000007918 */ /* 0x000fc00000000000 */
        /* <DEDUP_REMOVED lines=10> */
.L_x_4:


//--------------------- .nv.shared.matmul_kernel  --------------------------
	.section	.nv.shared.matmul_kernel,"aw",@nobits
	.sectionflags	@""
	.align	16
	.zero		1024


//--------------------- .nv.shared.reserved.0     --------------------------
	.section	.nv.shared.reserved.0,"aw",@nobits
	.weak		__nv_reservedSMEM_offset_0_alias
	.size		__nv_reservedSMEM_offset_0_alias, 0, 0
	.other		__nv_reservedSMEM_offset_0_alias,@"STO_CUDA_RESERVED_SHARED STV_DEFAULT"
__nv_reservedSMEM_offset_0_alias:
	.zero		0


//--------------------- .nv.constant0.matmul_kernel --------------------------
	.section	.nv.constant0.matmul_kernel,"a",@progbits
	.sectionflags	@""
	.align	4
.nv.constant0.matmul_kernel:
	.zero		608


//--------------------- SYMBOLS --------------------------

	.type		.nv.reservedSmem.offset0,@object
	.size		.nv.reservedSmem.offset0,0x4
